	.target	sm_90a

	.elftype	@"ET_EXEC"


//--------------------- .note.nv.tkinfo           --------------------------
	.section	.note.nv.tkinfo,"",@"SHT_NOTE"
	.sectionflags	@"SHF_NOTE_NV_TKINFO"
	.tkinfo
        /*0018*/ 	.word	0x00000002
        /*0030*/ 	.string	""
        /*0030*/ 	.string	"ptxas"
        /*0030*/ 	.string	"Cuda compilation tools, release 13.0, V13.0.88"
        /*0030*/ 	.string	"Build cuda_13.0.r13.0/compiler.36424714_0"
        /*0030*/ 	.string	"-arch sm_90a -m 64 "



//--------------------- .note.nv.cuinfo           --------------------------
	.section	.note.nv.cuinfo,"",@"SHT_NOTE"
	.sectionflags	@"SHF_NOTE_NV_CUINFO"
        /*0018*/ 	.short	0x0002
        /*001a*/ 	.short	0x005a
        /*001c*/ 	.short	0x0082
	.zero		2


//--------------------- .nv.info                  --------------------------
	.section	.nv.info,"",@"SHT_CUDA_INFO"
	.align	4


	//----- nvinfo : EIATTR_REGCOUNT
	.align		4
        /*0000*/ 	.byte	0x04, 0x2f
        /*0002*/ 	.short	(.L_12 - .L_11)
	.align		4
.L_11:
        /*0004*/ 	.word	index@(_ZN7cutlass13device_kernelINS_4gemm6kernel13GemmUniversalIN4cute5tupleIJiiiiEEENS1_10collective13CollectiveMmaINS1_37MainloopSm90TmaGmmaWarpSpecializedFP8ILi4ENS5_IJNS4_1CILi2EEENSA_ILi1EEESC_EEENS1_32KernelTmaWarpSpecializedPingpongEEENS5_IJNSA_ILi64EEESG_NSA_ILi128EEEEEENS_12float_e5m2_tENS5_IJlSC_lEEESJ_SK_NS4_8TiledMMAINS4_8MMA_AtomIJNS4_4SM904GMMA30MMA_64x64x32_F32E5M2E5M2_SS_TNILNSO_7ScaleInE1ELSQ_1EEEEEENS4_6LayoutINS5_IJSC_SC_SC_EEENS5_IJNSA_ILi0EEESV_SV_EEEEENS5_IJNS4_10UnderscoreESY_SY_EEEEENS4_13SM90_TMA_LOADENS4_14ComposedLayoutINS4_7SwizzleILi3ELi4ELi3EEENS4_18smem_ptr_flag_bitsILi8EEENST_INS5_IJNSA_ILi8EEESH_EEENS5_IJSH_SC_EEEEEEEvNS4_8identityENS4_23SM90_TMA_LOAD_MULTICASTES1B_vS1C_EENS_8epilogue10collective6detail29Sm90TmaWarpSpecializedAdapterINS1G_15DefaultEpilogueISJ_SK_SK_NS1F_6thread17LinearCombinationISJ_Li1EffLNS1K_9ScaleType4KindE0ELNS_15FloatRoundStyleE2ESJ_EENS1_15EpilogueDefaultEEEEEvvEEEEvNT_6ParamsE)
        /*0008*/ 	.word	0x000000a8


	//----- nvinfo : EIATTR_FRAME_SIZE
	.align		4
.L_12:
        /*000c*/ 	.byte	0x04, 0x11
        /*000e*/ 	.short	(.L_14 - .L_13)
	.align		4
.L_13:
        /*0010*/ 	.word	index@(_ZN7cutlass13device_kernelINS_4gemm6kernel13GemmUniversalIN4cute5tupleIJiiiiEEENS1_10collective13CollectiveMmaINS1_37MainloopSm90TmaGmmaWarpSpecializedFP8ILi4ENS5_IJNS4_1CILi2EEENSA_ILi1EEESC_EEENS1_32KernelTmaWarpSpecializedPingpongEEENS5_IJNSA_ILi64EEESG_NSA_ILi128EEEEEENS_12float_e5m2_tENS5_IJlSC_lEEESJ_SK_NS4_8TiledMMAINS4_8MMA_AtomIJNS4_4SM904GMMA30MMA_64x64x32_F32E5M2E5M2_SS_TNILNSO_7ScaleInE1ELSQ_1EEEEEENS4_6LayoutINS5_IJSC_SC_SC_EEENS5_IJNSA_ILi0EEESV_SV_EEEEENS5_IJNS4_10UnderscoreESY_SY_EEEEENS4_13SM90_TMA_LOADENS4_14ComposedLayoutINS4_7SwizzleILi3ELi4ELi3EEENS4_18smem_ptr_flag_bitsILi8EEENST_INS5_IJNSA_ILi8EEESH_EEENS5_IJSH_SC_EEEEEEEvNS4_8identityENS4_23SM90_TMA_LOAD_MULTICASTES1B_vS1C_EENS_8epilogue10collective6detail29Sm90TmaWarpSpecializedAdapterINS1G_15DefaultEpilogueISJ_SK_SK_NS1F_6thread17LinearCombinationISJ_Li1EffLNS1K_9ScaleType4KindE0ELNS_15FloatRoundStyleE2ESJ_EENS1_15EpilogueDefaultEEEEEvvEEEEvNT_6ParamsE)
        /*0014*/ 	.word	0x00000000


	//----- nvinfo : EIATTR_MIN_STACK_SIZE
	.align		4
.L_14:
        /*0018*/ 	.byte	0x04, 0x12
        /*001a*/ 	.short	(.L_16 - .L_15)
	.align		4
.L_15:
        /*001c*/ 	.word	index@(_ZN7cutlass13device_kernelINS_4gemm6kernel13GemmUniversalIN4cute5tupleIJiiiiEEENS1_10collective13CollectiveMmaINS1_37MainloopSm90TmaGmmaWarpSpecializedFP8ILi4ENS5_IJNS4_1CILi2EEENSA_ILi1EEESC_EEENS1_32KernelTmaWarpSpecializedPingpongEEENS5_IJNSA_ILi64EEESG_NSA_ILi128EEEEEENS_12float_e5m2_tENS5_IJlSC_lEEESJ_SK_NS4_8TiledMMAINS4_8MMA_AtomIJNS4_4SM904GMMA30MMA_64x64x32_F32E5M2E5M2_SS_TNILNSO_7ScaleInE1ELSQ_1EEEEEENS4_6LayoutINS5_IJSC_SC_SC_EEENS5_IJNSA_ILi0EEESV_SV_EEEEENS5_IJNS4_10UnderscoreESY_SY_EEEEENS4_13SM90_TMA_LOADENS4_14ComposedLayoutINS4_7SwizzleILi3ELi4ELi3EEENS4_18smem_ptr_flag_bitsILi8EEENST_INS5_IJNSA_ILi8EEESH_EEENS5_IJSH_SC_EEEEEEEvNS4_8identityENS4_23SM90_TMA_LOAD_MULTICASTES1B_vS1C_EENS_8epilogue10collective6detail29Sm90TmaWarpSpecializedAdapterINS1G_15DefaultEpilogueISJ_SK_SK_NS1F_6thread17LinearCombinationISJ_Li1EffLNS1K_9ScaleType4KindE0ELNS_15FloatRoundStyleE2ESJ_EENS1_15EpilogueDefaultEEEEEvvEEEEvNT_6ParamsE)
        /*0020*/ 	.word	0x00000000
.L_16:


//--------------------- .nv.compat                --------------------------
	.section	.nv.compat,"",@"SHT_CUDA_COMPAT_INFO"
	.align	4
        /*0000*/ 	.byte	0x02, 0x09, 0x01, 0x00, 0x02, 0x02, 0x04, 0x00, 0x02, 0x05, 0x05, 0x00, 0x03, 0x07, 0x01, 0x01
        /*0010*/ 	.byte	0x02, 0x03, 0x01, 0x00, 0x02, 0x06, 0x01, 0x00, 0x04, 0x0b, 0x08, 0x00, 0x00, 0x00, 0x00, 0x00
        /*0020*/ 	.byte	0x00, 0x00, 0x00, 0x00


//--------------------- .nv.info._ZN7cutlass13device_kernelINS_4gemm6kernel13GemmUniversalIN4cute5tupleIJiiiiEEENS1_10collective13CollectiveMmaINS1_37MainloopSm90TmaGmmaWarpSpecializedFP8ILi4ENS5_IJNS4_1CILi2EEENSA_ILi1EEESC_EEENS1_32KernelTmaWarpSpecializedPingpongEEENS5_IJNSA_ILi64EEESG_NSA_ILi128EEEEEENS_12float_e5m2_tENS5_IJlSC_lEEESJ_SK_NS4_8TiledMMAINS4_8MMA_AtomIJNS4_4SM904GMMA30MMA_64x64x32_F32E5M2E5M2_SS_TNILNSO_7ScaleInE1ELSQ_1EEEEEENS4_6LayoutINS5_IJSC_SC_SC_EEENS5_IJNSA_ILi0EEESV_SV_EEEEENS5_IJNS4_10UnderscoreESY_SY_EEEEENS4_13SM90_TMA_LOADENS4_14ComposedLayoutINS4_7SwizzleILi3ELi4ELi3EEENS4_18smem_ptr_flag_bitsILi8EEENST_INS5_IJNSA_ILi8EEESH_EEENS5_IJSH_SC_EEEEEEEvNS4_8identityENS4_23SM90_TMA_LOAD_MULTICASTES1B_vS1C_EENS_8epilogue10collective6detail29Sm90TmaWarpSpecializedAdapterINS1G_15DefaultEpilogueISJ_SK_SK_NS1F_6thread17LinearCombinationISJ_Li1EffLNS1K_9ScaleType4KindE0ELNS_15FloatRoundStyleE2ESJ_EENS1_15EpilogueDefaultEEEEEvvEEEEvNT_6ParamsE --------------------------
	.section	.nv.info._ZN7cutlass13device_kernelINS_4gemm6kernel13GemmUniversalIN4cute5tupleIJiiiiEEENS1_10collective13CollectiveMmaINS1_37MainloopSm90TmaGmmaWarpSpecializedFP8ILi4ENS5_IJNS4_1CILi2EEENSA_ILi1EEESC_EEENS1_32KernelTmaWarpSpecializedPingpongEEENS5_IJNSA_ILi64EEESG_NSA_ILi128EEEEEENS_12float_e5m2_tENS5_IJlSC_lEEESJ_SK_NS4_8TiledMMAINS4_8MMA_AtomIJNS4_4SM904GMMA30MMA_64x64x32_F32E5M2E5M2_SS_TNILNSO_7ScaleInE1ELSQ_1EEEEEENS4_6LayoutINS5_IJSC_SC_SC_EEENS5_IJNSA_ILi0EEESV_SV_EEEEENS5_IJNS4_10UnderscoreESY_SY_EEEEENS4_13SM90_TMA_LOADENS4_14ComposedLayoutINS4_7SwizzleILi3ELi4ELi3EEENS4_18smem_ptr_flag_bitsILi8EEENST_INS5_IJNSA_ILi8EEESH_EEENS5_IJSH_SC_EEEEEEEvNS4_8identityENS4_23SM90_TMA_LOAD_MULTICASTES1B_vS1C_EENS_8epilogue10collective6detail29Sm90TmaWarpSpecializedAdapterINS1G_15DefaultEpilogueISJ_SK_SK_NS1F_6thread17LinearCombinationISJ_Li1EffLNS1K_9ScaleType4KindE0ELNS_15FloatRoundStyleE2ESJ_EENS1_15EpilogueDefaultEEEEEvvEEEEvNT_6ParamsE,"",@"SHT_CUDA_INFO"
	.sectionflags	@""
	.align	4


	//----- nvinfo : EIATTR_CUDA_API_VERSION
	.align		4
        /*0000*/ 	.byte	0x04, 0x37
        /*0002*/ 	.short	(.L_18 - .L_17)
.L_17:
        /*0004*/ 	.word	0x00000082


	//----- nvinfo : EIATTR_KPARAM_INFO
	.align		4
.L_18:
        /*0008*/ 	.byte	0x04, 0x17
        /*000a*/ 	.short	(.L_20 - .L_19)
.L_19:
        /*000c*/ 	.word	0x00000000
        /*0010*/ 	.short	0x0000
        /*0012*/ 	.short	0x0070
        /*0014*/ 	.byte	0x00, 0xf0, 0x01, 0x10


	//----- nvinfo : EIATTR_SPARSE_MMA_MASK
	.align		4
.L_20:
        /*0018*/ 	.byte	0x03, 0x50
        /*001a*/ 	.short	0x0000


	//----- nvinfo : EIATTR_MAXREG_COUNT
	.align		4
        /*001c*/ 	.byte	0x03, 0x1b
        /*001e*/ 	.short	0x00a8


	//----- nvinfo : EIATTR_NUM_BARRIERS
	.align		4
        /*0020*/ 	.byte	0x02, 0x4c
        /*0022*/ 	.byte	0x01
	.zero		1


	//----- nvinfo : EIATTR_MERCURY_ISA_VERSION
	.align		4
        /*0024*/ 	.byte	0x03, 0x5f
        /*0026*/ 	.short	0x0101


	//----- nvinfo : EIATTR_INT_WARP_WIDE_INSTR_OFFSETS
	.align		4
        /*0028*/ 	.byte	0x04, 0x31
        /*002a*/ 	.short	(.L_22 - .L_21)


	//   ....[0]....
.L_21:
        /*002c*/ 	.word	0x00000580


	//   ....[1]....
        /*0030*/ 	.word	0x000005f0


	//   ....[2]....
        /*0034*/ 	.word	0x00000690


	//   ....[3]....
        /*0038*/ 	.word	0x000006a0


	//   ....[4]....
        /*003c*/ 	.word	0x000006b0


	//   ....[5]....
        /*0040*/ 	.word	0x000006d0


	//   ....[6]....
        /*0044*/ 	.word	0x000007f0


	//   ....[7]....
        /*0048*/ 	.word	0x00000800


	//   ....[8]....
        /*004c*/ 	.word	0x00002a20


	//----- nvinfo : EIATTR_COOP_GROUP_MASK_REGIDS
	.align		4
.L_22:
        /*0050*/ 	.byte	0x04, 0x29
        /*0052*/ 	.short	(.L_24 - .L_23)


	//   ....[0]....
.L_23:
        /*0054*/ 	.word	0xffffffff


	//   ....[1]....
        /*0058*/ 	.word	0xffffffff


	//   ....[2]....
        /*005c*/ 	.word	0xffffffff


	//   ....[3]....
        /*0060*/ 	.word	0xffffffff


	//   ....[4]....
        /*0064*/ 	.word	0xffffffff


	//   ....[5]....
        /*0068*/ 	.word	0xffffffff


	//   ....[6]....
        /*006c*/ 	.word	0xffffffff


	//----- nvinfo : EIATTR_COOP_GROUP_INSTR_OFFSETS
	.align		4
.L_24:
        /*0070*/ 	.byte	0x04, 0x28
        /*0072*/ 	.short	(.L_26 - .L_25)


	//   ....[0]....
.L_25:
        /*0074*/ 	.word	0x00000050


	//   ....[1]....
        /*0078*/ 	.word	0x00000080


	//   ....[2]....
        /*007c*/ 	.word	0x00000180


	//   ....[3]....
        /*0080*/ 	.word	0x000003a0


	//   ....[4]....
        /*0084*/ 	.word	0x000003e0


	//   ....[5]....
        /*0088*/ 	.word	0x00000490


	//   ....[6]....
        /*008c*/ 	.word	0x00000980


	//----- nvinfo : EIATTR_REG_RECONFIG
	.align		4
.L_26:
        /*0090*/ 	.byte	0x01, 0x54
	.zero		2


	//----- nvinfo : EIATTR_MBARRIER_INSTR_OFFSETS
	.align		4
        /*0094*/ 	.byte	0x04, 0x39
        /*0096*/ 	.short	(.L_28 - .L_27)


	//   ....[0]....
.L_27:
        /*0098*/ 	.word	0x00000300
        /*009c*/ 	.word	0x000000ff
        /*00a0*/ 	.word	0x00000000
        /*00a4*/ 	.short	0x0100
        /*00a6*/ 	.byte	0x0a
	.zero		1


	//   ....[1]....
        /*00a8*/ 	.word	0x00000310
        /*00ac*/ 	.word	0x000000ff
        /*00b0*/ 	.word	0x00000020
        /*00b4*/ 	.short	0x0100
        /*00b6*/ 	.byte	0x0a
	.zero		1


	//   ....[2]....
        /*00b8*/ 	.word	0x00000320
        /*00bc*/ 	.word	0x000000ff
        /*00c0*/ 	.word	0x00000008
        /*00c4*/ 	.short	0x0100
        /*00c6*/ 	.byte	0x0a
	.zero		1


	//   ....[3]....
        /*00c8*/ 	.word	0x00000330
        /*00cc*/ 	.word	0x000000ff
        /*00d0*/ 	.word	0x00000028
        /*00d4*/ 	.short	0x0100
        /*00d6*/ 	.byte	0x0a
	.zero		1


	//   ....[4]....
        /*00d8*/ 	.word	0x00000340
        /*00dc*/ 	.word	0x000000ff
        /*00e0*/ 	.word	0x00000010
        /*00e4*/ 	.short	0x0100
        /*00e6*/ 	.byte	0x0a
	.zero		1


	//   ....[5]....
        /*00e8*/ 	.word	0x00000350
        /*00ec*/ 	.word	0x000000ff
        /*00f0*/ 	.word	0x00000030
        /*00f4*/ 	.short	0x0100
        /*00f6*/ 	.byte	0x0a
	.zero		1


	//   ....[6]....
        /*00f8*/ 	.word	0x00000360
        /*00fc*/ 	.word	0x000000ff
        /*0100*/ 	.word	0x00000018
        /*0104*/ 	.short	0x0100
        /*0106*/ 	.byte	0x0a
	.zero		1


	//   ....[7]....
        /*0108*/ 	.word	0x00000370
        /*010c*/ 	.word	0x000000ff
        /*0110*/ 	.word	0x00000038
        /*0114*/ 	.short	0x0100
        /*0116*/ 	.byte	0x0a
	.zero		1


	//   ....[8]....
        /*0118*/ 	.word	0x00000840
        /*011c*/ 	.word	0x000000ff
        /*0120*/ 	.word	0x00000070
        /*0124*/ 	.short	0x0100
        /*0126*/ 	.byte	0x0e
	.zero		1


	//   ....[9]....
        /*0128*/ 	.word	0x00000890
        /*012c*/ 	.word	0x000000ff
        /*0130*/ 	.word	0x00000078
        /*0134*/ 	.short	0x0100
        /*0136*/ 	.byte	0x0e
	.zero		1


	//   ....[10]....
        /*0138*/ 	.word	0x000008c0
        /*013c*/ 	.word	0x000000ff
        /*0140*/ 	.word	0x00000050
        /*0144*/ 	.short	0x0100
        /*0146*/ 	.byte	0x0f
	.zero		1


	//   ....[11]....
        /*0148*/ 	.word	0x00000910
        /*014c*/ 	.word	0x000000ff
        /*0150*/ 	.word	0x00000058
        /*0154*/ 	.short	0x0100
        /*0156*/ 	.byte	0x0f
	.zero		1


	//   ....[12]....
        /*0158*/ 	.word	0x00000920
        /*015c*/ 	.word	0x000000ff
        /*0160*/ 	.word	0x00000060
        /*0164*/ 	.short	0x0100
        /*0166*/ 	.byte	0x0f
	.zero		1


	//   ....[13]....
        /*0168*/ 	.word	0x00000930
        /*016c*/ 	.word	0x000000ff
        /*0170*/ 	.word	0x00000068
        /*0174*/ 	.short	0x0100
        /*0176*/ 	.byte	0x0f
	.zero		1


	//   ....[14]....
        /*0178*/ 	.word	0x000017d0
        /*017c*/ 	.word	0x00000011
        /*0180*/ 	.word	0xfffffff8
        /*0184*/ 	.short	0x010a
        /*0186*/ 	.byte	0x3f
	.zero		1


	//   ....[15]....
        /*0188*/ 	.word	0x00001ab0
        /*018c*/ 	.word	0x000000ff
        /*0190*/ 	.word	0x00000000
        /*0194*/ 	.short	0x010a
        /*0196*/ 	.byte	0x04
	.zero		1


	//   ....[16]....
        /*0198*/ 	.word	0x00001af0
        /*019c*/ 	.word	0x000000ff
        /*01a0*/ 	.word	0x00000000
        /*01a4*/ 	.short	0x010a
        /*01a6*/ 	.byte	0x04
	.zero		1


	//   ....[17]....
        /*01a8*/ 	.word	0x00002130
        /*01ac*/ 	.word	0x000000ff
        /*01b0*/ 	.word	0x00000000
        /*01b4*/ 	.short	0x010a
        /*01b6*/ 	.byte	0x08
	.zero		1


	//   ....[18]....
        /*01b8*/ 	.word	0x00002170
        /*01bc*/ 	.word	0x000000ff
        /*01c0*/ 	.word	0x00000000
        /*01c4*/ 	.short	0x010a
        /*01c6*/ 	.byte	0x08
	.zero		1


	//   ....[19]....
        /*01c8*/ 	.word	0x00002620
        /*01cc*/ 	.word	0x0000000f
        /*01d0*/ 	.word	0x00000000
        /*01d4*/ 	.short	0x0101
        /*01d6*/ 	.byte	0x3f
	.zero		1


	//   ....[20]....
        /*01d8*/ 	.word	0x00002990
        /*01dc*/ 	.word	0x00000057
        /*01e0*/ 	.word	0x00000000
        /*01e4*/ 	.short	0x0101
        /*01e6*/ 	.byte	0x1a
	.zero		1


	//   ....[21]....
        /*01e8*/ 	.word	0x00002aa0
        /*01ec*/ 	.word	0x0000000d
        /*01f0*/ 	.word	0x00000000
        /*01f4*/ 	.short	0x0101
        /*01f6*/ 	.byte	0x3f
	.zero		1


	//   ....[22]....
        /*01f8*/ 	.word	0x00002b10
        /*01fc*/ 	.word	0x00000011
        /*0200*/ 	.word	0x00000008
        /*0204*/ 	.short	0x010a
        /*0206*/ 	.byte	0x3f
	.zero		1


	//   ....[23]....
        /*0208*/ 	.word	0x000052f0
        /*020c*/ 	.word	0x00000012
        /*0210*/ 	.word	0x00000000
        /*0214*/ 	.short	0x0101
        /*0216*/ 	.byte	0x1a
	.zero		1


	//   ....[24]....
        /*0218*/ 	.word	0x00005db0
        /*021c*/ 	.word	0x0000000d
        /*0220*/ 	.word	0x00000020
        /*0224*/ 	.short	0x010a
        /*0226*/ 	.byte	0x3f
	.zero		1


	//   ....[25]....
        /*0228*/ 	.word	0x00006150
        /*022c*/ 	.word	0x00000003
        /*0230*/ 	.word	0x00000078
        /*0234*/ 	.short	0x0101
        /*0236*/ 	.byte	0x3f
	.zero		1


	//   ....[26]....
        /*0238*/ 	.word	0x000068e0
        /*023c*/ 	.word	0x00000005
        /*0240*/ 	.word	0x00000000
        /*0244*/ 	.short	0x010a
        /*0246*/ 	.byte	0x3f
	.zero		1


	//   ....[27]....
        /*0248*/ 	.word	0x00006960
        /*024c*/ 	.word	0x00000007
        /*0250*/ 	.word	0x00000000
        /*0254*/ 	.short	0x010a
        /*0256*/ 	.byte	0x3f
	.zero		1


	//   ....[28]....
        /*0258*/ 	.word	0x000069f0
        /*025c*/ 	.word	0x00000006
        /*0260*/ 	.word	0x00000000
        /*0264*/ 	.short	0x010a
        /*0266*/ 	.byte	0x3f
	.zero		1


	//   ....[29]....
        /*0268*/ 	.word	0x00006a80
        /*026c*/ 	.word	0x00000003
        /*0270*/ 	.word	0x00000000
        /*0274*/ 	.short	0x010a
        /*0276*/ 	.byte	0x3f
	.zero		1


	//   ....[30]....
        /*0278*/ 	.word	0x00006ae0
        /*027c*/ 	.word	0x00000011
        /*0280*/ 	.word	0xfffffff8
        /*0284*/ 	.short	0x010a
        /*0286*/ 	.byte	0x3f
	.zero		1


	//   ....[31]....
        /*0288*/ 	.word	0x00006b40
        /*028c*/ 	.word	0x0000000d
        /*0290*/ 	.word	0x00000000
        /*0294*/ 	.short	0x010a
        /*0296*/ 	.byte	0x3f
	.zero		1


	//   ....[32]....
        /*0298*/ 	.word	0x00006ba0
        /*029c*/ 	.word	0x0000000f
        /*02a0*/ 	.word	0x00000000
        /*02a4*/ 	.short	0x010a
        /*02a6*/ 	.byte	0x3f
	.zero		1


	//   ....[33]....
        /*02a8*/ 	.word	0x00006bf0
        /*02ac*/ 	.word	0x00000011
        /*02b0*/ 	.word	0x00000008
        /*02b4*/ 	.short	0x010a
        /*02b6*/ 	.byte	0x3f
	.zero		1


	//   ....[34]....
        /*02b8*/ 	.word	0x00006cc0
        /*02bc*/ 	.word	0x0000000d
        /*02c0*/ 	.word	0x00000020
        /*02c4*/ 	.short	0x010a
        /*02c6*/ 	.byte	0x3f
	.zero		1


	//   ....[35]....
        /*02c8*/ 	.word	0x00006da0
        /*02cc*/ 	.word	0x00000005
        /*02d0*/ 	.word	0x00000000
        /*02d4*/ 	.short	0x010a
        /*02d6*/ 	.byte	0x3f
	.zero		1


	//   ....[36]....
        /*02d8*/ 	.word	0x00006df0
        /*02dc*/ 	.word	0x00000007
        /*02e0*/ 	.word	0x00000000
        /*02e4*/ 	.short	0x010a
        /*02e6*/ 	.byte	0x3f
	.zero		1


	//   ....[37]....
        /*02e8*/ 	.word	0x00006e40
        /*02ec*/ 	.word	0x00000006
        /*02f0*/ 	.word	0x00000000
        /*02f4*/ 	.short	0x010a
        /*02f6*/ 	.byte	0x3f
	.zero		1


	//----- nvinfo : EIATTR_NUM_MBARRIERS
	.align		4
.L_28:
        /*02f8*/ 	.byte	0x03, 0x38
        /*02fa*/ 	.short	0x000e


	//----- nvinfo : EIATTR_EXIT_INSTR_OFFSETS
	.align		4
        /*02fc*/ 	.byte	0x04, 0x1c
        /*02fe*/ 	.short	(.L_30 - .L_29)


	//   ....[0]....
.L_29:
        /*0300*/ 	.word	0x00001440


	//   ....[1]....
        /*0304*/ 	.word	0x000014a0


	//   ....[2]....
        /*0308*/ 	.word	0x00005aa0


	//   ....[3]....
        /*030c*/ 	.word	0x00005ad0


	//   ....[4]....
        /*0310*/ 	.word	0x00006ad0


	//----- nvinfo : EIATTR_MAX_THREADS
	.align		4
.L_30:
        /*0314*/ 	.byte	0x04, 0x05
        /*0316*/ 	.short	(.L_32 - .L_31)
.L_31:
        /*0318*/ 	.word	0x00000180
        /*031c*/ 	.word	0x00000001
        /*0320*/ 	.word	0x00000001


	//----- nvinfo : EIATTR_CRS_STACK_SIZE
	.align		4
.L_32:
        /*0324*/ 	.byte	0x04, 0x1e
        /*0326*/ 	.short	(.L_34 - .L_33)
.L_33:
        /*0328*/ 	.word	0x00000000


	//----- nvinfo : EIATTR_CBANK_PARAM_SIZE
	.align		4
.L_34:
        /*032c*/ 	.byte	0x03, 0x19
        /*032e*/ 	.short	0x0470


	//----- nvinfo : EIATTR_PARAM_CBANK
	.align		4
        /*0330*/ 	.byte	0x04, 0x0a
        /*0332*/ 	.short	(.L_36 - .L_35)
	.align		4
.L_35:
        /*0334*/ 	.word	index@(.nv.constant0._ZN7cutlass13device_kernelINS_4gemm6kernel13GemmUniversalIN4cute5tupleIJiiiiEEENS1_10collective13CollectiveMmaINS1_37MainloopSm90TmaGmmaWarpSpecializedFP8ILi4ENS5_IJNS4_1CILi2EEENSA_ILi1EEESC_EEENS1_32KernelTmaWarpSpecializedPingpongEEENS5_IJNSA_ILi64EEESG_NSA_ILi128EEEEEENS_12float_e5m2_tENS5_IJlSC_lEEESJ_SK_NS4_8TiledMMAINS4_8MMA_AtomIJNS4_4SM904GMMA30MMA_64x64x32_F32E5M2E5M2_SS_TNILNSO_7ScaleInE1ELSQ_1EEEEEENS4_6LayoutINS5_IJSC_SC_SC_EEENS5_IJNSA_ILi0EEESV_SV_EEEEENS5_IJNS4_10UnderscoreESY_SY_EEEEENS4_13SM90_TMA_LOADENS4_14ComposedLayoutINS4_7SwizzleILi3ELi4ELi3EEENS4_18smem_ptr_flag_bitsILi8EEENST_INS5_IJNSA_ILi8EEESH_EEENS5_IJSH_SC_EEEEEEEvNS4_8identityENS4_23SM90_TMA_LOAD_MULTICASTES1B_vS1C_EENS_8epilogue10collective6detail29Sm90TmaWarpSpecializedAdapterINS1G_15DefaultEpilogueISJ_SK_SK_NS1F_6thread17LinearCombinationISJ_Li1EffLNS1K_9ScaleType4KindE0ELNS_15FloatRoundStyleE2ESJ_EENS1_15EpilogueDefaultEEEEEvvEEEEvNT_6ParamsE)
        /*0338*/ 	.short	0x0210
        /*033a*/ 	.short	0x0470


	//----- nvinfo : EIATTR_SW_WAR
	.align		4
.L_36:
        /*033c*/ 	.byte	0x04, 0x36
        /*033e*/ 	.short	(.L_38 - .L_37)
.L_37:
        /*0340*/ 	.word	0x00000008
.L_38:


//--------------------- .nv.callgraph             --------------------------
	.section	.nv.callgraph,"",@"SHT_CUDA_CALLGRAPH"
	.align	4
	.sectionentsize	8
	.align		4
        /*0000*/ 	.word	0x00000000
	.align		4
        /*0004*/ 	.word	0xffffffff
	.align		4
        /*0008*/ 	.word	0x00000000
	.align		4
        /*000c*/ 	.word	0xfffffffe
	.align		4
        /*0010*/ 	.word	0x00000000
	.align		4
        /*0014*/ 	.word	0xfffffffd
	.align		4
        /*0018*/ 	.word	0x00000000
	.align		4
        /*001c*/ 	.word	0xfffffffc


//--------------------- .nv.constant4             --------------------------
	.section	.nv.constant4,"a",@progbits
	.align	8
	.align		8
.nv.constant4:
        /*0000*/ 	.dword	_ZN39_INTERNAL_24429e63_4_k_cu_ad779c6e_52354cuda3std3__45__cpo5beginE
	.align		8
        /*0008*/ 	.dword	_ZN39_INTERNAL_24429e63_4_k_cu_ad779c6e_52354cuda3std3__45__cpo3endE
	.align		8
        /*0010*/ 	.dword	_ZN39_INTERNAL_24429e63_4_k_cu_ad779c6e_52354cuda3std3__45__cpo6cbeginE
	.align		8
        /*0018*/ 	.dword	_ZN39_INTERNAL_24429e63_4_k_cu_ad779c6e_52354cuda3std3__45__cpo4cendE
	.align		8
        /*0020*/ 	.dword	_ZN39_INTERNAL_24429e63_4_k_cu_ad779c6e_52354cuda3std3__441_GLOBAL__N__24429e63_4_k_cu_ad779c6e_52356ignoreE
	.align		8
        /*0028*/ 	.dword	_ZN39_INTERNAL_24429e63_4_k_cu_ad779c6e_52354cuda3std3__419piecewise_constructE
	.align		8
        /*0030*/ 	.dword	_ZN39_INTERNAL_24429e63_4_k_cu_ad779c6e_52354cuda3std3__48in_placeE
	.align		8
        /*0038*/ 	.dword	_ZN39_INTERNAL_24429e63_4_k_cu_ad779c6e_52354cuda3std6ranges3__45__cpo4swapE
	.align		8
        /*0040*/ 	.dword	_ZN39_INTERNAL_24429e63_4_k_cu_ad779c6e_52354cuda3std6ranges3__45__cpo9iter_moveE
	.align		8
        /*0048*/ 	.dword	_ZN39_INTERNAL_24429e63_4_k_cu_ad779c6e_52354cute7productE
	.align		8
        /*0050*/ 	.dword	_ZN39_INTERNAL_24429e63_4_k_cu_ad779c6e_52354cute1_E


//--------------------- .text._ZN7cutlass13device_kernelINS_4gemm6kernel13GemmUniversalIN4cute5tupleIJiiiiEEENS1_10collective13CollectiveMmaINS1_37MainloopSm90TmaGmmaWarpSpecializedFP8ILi4ENS5_IJNS4_1CILi2EEENSA_ILi1EEESC_EEENS1_32KernelTmaWarpSpecializedPingpongEEENS5_IJNSA_ILi64EEESG_NSA_ILi128EEEEEENS_12float_e5m2_tENS5_IJlSC_lEEESJ_SK_NS4_8TiledMMAINS4_8MMA_AtomIJNS4_4SM904GMMA30MMA_64x64x32_F32E5M2E5M2_SS_TNILNSO_7ScaleInE1ELSQ_1EEEEEENS4_6LayoutINS5_IJSC_SC_SC_EEENS5_IJNSA_ILi0EEESV_SV_EEEEENS5_IJNS4_10UnderscoreESY_SY_EEEEENS4_13SM90_TMA_LOADENS4_14ComposedLayoutINS4_7SwizzleILi3ELi4ELi3EEENS4_18smem_ptr_flag_bitsILi8EEENST_INS5_IJNSA_ILi8EEESH_EEENS5_IJSH_SC_EEEEEEEvNS4_8identityENS4_23SM90_TMA_LOAD_MULTICASTES1B_vS1C_EENS_8epilogue10collective6detail29Sm90TmaWarpSpecializedAdapterINS1G_15DefaultEpilogueISJ_SK_SK_NS1F_6thread17LinearCombinationISJ_Li1EffLNS1K_9ScaleType4KindE0ELNS_15FloatRoundStyleE2ESJ_EENS1_15EpilogueDefaultEEEEEvvEEEEvNT_6ParamsE --------------------------
	.section	.text._ZN7cutlass13device_kernelINS_4gemm6kernel13GemmUniversalIN4cute5tupleIJiiiiEEENS1_10collective13CollectiveMmaINS1_37MainloopSm90TmaGmmaWarpSpecializedFP8ILi4ENS5_IJNS4_1CILi2EEENSA_ILi1EEESC_EEENS1_32KernelTmaWarpSpecializedPingpongEEENS5_IJNSA_ILi64EEESG_NSA_ILi128EEEEEENS_12float_e5m2_tENS5_IJlSC_lEEESJ_SK_NS4_8TiledMMAINS4_8MMA_AtomIJNS4_4SM904GMMA30MMA_64x64x32_F32E5M2E5M2_SS_TNILNSO_7ScaleInE1ELSQ_1EEEEEENS4_6LayoutINS5_IJSC_SC_SC_EEENS5_IJNSA_ILi0EEESV_SV_EEEEENS5_IJNS4_10UnderscoreESY_SY_EEEEENS4_13SM90_TMA_LOADENS4_14ComposedLayoutINS4_7SwizzleILi3ELi4ELi3EEENS4_18smem_ptr_flag_bitsILi8EEENST_INS5_IJNSA_ILi8EEESH_EEENS5_IJSH_SC_EEEEEEEvNS4_8identityENS4_23SM90_TMA_LOAD_MULTICASTES1B_vS1C_EENS_8epilogue10collective6detail29Sm90TmaWarpSpecializedAdapterINS1G_15DefaultEpilogueISJ_SK_SK_NS1F_6thread17LinearCombinationISJ_Li1EffLNS1K_9ScaleType4KindE0ELNS_15FloatRoundStyleE2ESJ_EENS1_15EpilogueDefaultEEEEEvvEEEEvNT_6ParamsE,"ax",@progbits
	.align	128
.text._ZN7cutlass13device_kernelINS_4gemm6kernel13GemmUniversalIN4cute5tupleIJiiiiEEENS1_10collective13CollectiveMmaINS1_37MainloopSm90TmaGmmaWarpSpecializedFP8ILi4ENS5_IJNS4_1CILi2EEENSA_ILi1EEESC_EEENS1_32KernelTmaWarpSpecializedPingpongEEENS5_IJNSA_ILi64EEESG_NSA_ILi128EEEEEENS_12float_e5m2_tENS5_IJlSC_lEEESJ_SK_NS4_8TiledMMAINS4_8MMA_AtomIJNS4_4SM904GMMA30MMA_64x64x32_F32E5M2E5M2_SS_TNILNSO_7ScaleInE1ELSQ_1EEEEEENS4_6LayoutINS5_IJSC_SC_SC_EEENS5_IJNSA_ILi0EEESV_SV_EEEEENS5_IJNS4_10UnderscoreESY_SY_EEEEENS4_13SM90_TMA_LOADENS4_14ComposedLayoutINS4_7SwizzleILi3ELi4ELi3EEENS4_18smem_ptr_flag_bitsILi8EEENST_INS5_IJNSA_ILi8EEESH_EEENS5_IJSH_SC_EEEEEEEvNS4_8identityENS4_23SM90_TMA_LOAD_MULTICASTES1B_vS1C_EENS_8epilogue10collective6detail29Sm90TmaWarpSpecializedAdapterINS1G_15DefaultEpilogueISJ_SK_SK_NS1F_6thread17LinearCombinationISJ_Li1EffLNS1K_9ScaleType4KindE0ELNS_15FloatRoundStyleE2ESJ_EENS1_15EpilogueDefaultEEEEEvvEEEEvNT_6ParamsE:
        .type           _ZN7cutlass13device_kernelINS_4gemm6kernel13GemmUniversalIN4cute5tupleIJiiiiEEENS1_10collective13CollectiveMmaINS1_37MainloopSm90TmaGmmaWarpSpecializedFP8ILi4ENS5_IJNS4_1CILi2EEENSA_ILi1EEESC_EEENS1_32KernelTmaWarpSpecializedPingpongEEENS5_IJNSA_ILi64EEESG_NSA_ILi128EEEEEENS_12float_e5m2_tENS5_IJlSC_lEEESJ_SK_NS4_8TiledMMAINS4_8MMA_AtomIJNS4_4SM904GMMA30MMA_64x64x32_F32E5M2E5M2_SS_TNILNSO_7ScaleInE1ELSQ_1EEEEEENS4_6LayoutINS5_IJSC_SC_SC_EEENS5_IJNSA_ILi0EEESV_SV_EEEEENS5_IJNS4_10UnderscoreESY_SY_EEEEENS4_13SM90_TMA_LOADENS4_14ComposedLayoutINS4_7SwizzleILi3ELi4ELi3EEENS4_18smem_ptr_flag_bitsILi8EEENST_INS5_IJNSA_ILi8EEESH_EEENS5_IJSH_SC_EEEEEEEvNS4_8identityENS4_23SM90_TMA_LOAD_MULTICASTES1B_vS1C_EENS_8epilogue10collective6detail29Sm90TmaWarpSpecializedAdapterINS1G_15DefaultEpilogueISJ_SK_SK_NS1F_6thread17LinearCombinationISJ_Li1EffLNS1K_9ScaleType4KindE0ELNS_15FloatRoundStyleE2ESJ_EENS1_15EpilogueDefaultEEEEEvvEEEEvNT_6ParamsE,@function
        .size           _ZN7cutlass13device_kernelINS_4gemm6kernel13GemmUniversalIN4cute5tupleIJiiiiEEENS1_10collective13CollectiveMmaINS1_37MainloopSm90TmaGmmaWarpSpecializedFP8ILi4ENS5_IJNS4_1CILi2EEENSA_ILi1EEESC_EEENS1_32KernelTmaWarpSpecializedPingpongEEENS5_IJNSA_ILi64EEESG_NSA_ILi128EEEEEENS_12float_e5m2_tENS5_IJlSC_lEEESJ_SK_NS4_8TiledMMAINS4_8MMA_AtomIJNS4_4SM904GMMA30MMA_64x64x32_F32E5M2E5M2_SS_TNILNSO_7ScaleInE1ELSQ_1EEEEEENS4_6LayoutINS5_IJSC_SC_SC_EEENS5_IJNSA_ILi0EEESV_SV_EEEEENS5_IJNS4_10UnderscoreESY_SY_EEEEENS4_13SM90_TMA_LOADENS4_14ComposedLayoutINS4_7SwizzleILi3ELi4ELi3EEENS4_18smem_ptr_flag_bitsILi8EEENST_INS5_IJNSA_ILi8EEESH_EEENS5_IJSH_SC_EEEEEEEvNS4_8identityENS4_23SM90_TMA_LOAD_MULTICASTES1B_vS1C_EENS_8epilogue10collective6detail29Sm90TmaWarpSpecializedAdapterINS1G_15DefaultEpilogueISJ_SK_SK_NS1F_6thread17LinearCombinationISJ_Li1EffLNS1K_9ScaleType4KindE0ELNS_15FloatRoundStyleE2ESJ_EENS1_15EpilogueDefaultEEEEEvvEEEEvNT_6ParamsE,(.L_x_143 - _ZN7cutlass13device_kernelINS_4gemm6kernel13GemmUniversalIN4cute5tupleIJiiiiEEENS1_10collective13CollectiveMmaINS1_37MainloopSm90TmaGmmaWarpSpecializedFP8ILi4ENS5_IJNS4_1CILi2EEENSA_ILi1EEESC_EEENS1_32KernelTmaWarpSpecializedPingpongEEENS5_IJNSA_ILi64EEESG_NSA_ILi128EEEEEENS_12float_e5m2_tENS5_IJlSC_lEEESJ_SK_NS4_8TiledMMAINS4_8MMA_AtomIJNS4_4SM904GMMA30MMA_64x64x32_F32E5M2E5M2_SS_TNILNSO_7ScaleInE1ELSQ_1EEEEEENS4_6LayoutINS5_IJSC_SC_SC_EEENS5_IJNSA_ILi0EEESV_SV_EEEEENS5_IJNS4_10UnderscoreESY_SY_EEEEENS4_13SM90_TMA_LOADENS4_14ComposedLayoutINS4_7SwizzleILi3ELi4ELi3EEENS4_18smem_ptr_flag_bitsILi8EEENST_INS5_IJNSA_ILi8EEESH_EEENS5_IJSH_SC_EEEEEEEvNS4_8identityENS4_23SM90_TMA_LOAD_MULTICASTES1B_vS1C_EENS_8epilogue10collective6detail29Sm90TmaWarpSpecializedAdapterINS1G_15DefaultEpilogueISJ_SK_SK_NS1F_6thread17LinearCombinationISJ_Li1EffLNS1K_9ScaleType4KindE0ELNS_15FloatRoundStyleE2ESJ_EENS1_15EpilogueDefaultEEEEEvvEEEEvNT_6ParamsE)
        .other          _ZN7cutlass13device_kernelINS_4gemm6kernel13GemmUniversalIN4cute5tupleIJiiiiEEENS1_10collective13CollectiveMmaINS1_37MainloopSm90TmaGmmaWarpSpecializedFP8ILi4ENS5_IJNS4_1CILi2EEENSA_ILi1EEESC_EEENS1_32KernelTmaWarpSpecializedPingpongEEENS5_IJNSA_ILi64EEESG_NSA_ILi128EEEEEENS_12float_e5m2_tENS5_IJlSC_lEEESJ_SK_NS4_8TiledMMAINS4_8MMA_AtomIJNS4_4SM904GMMA30MMA_64x64x32_F32E5M2E5M2_SS_TNILNSO_7ScaleInE1ELSQ_1EEEEEENS4_6LayoutINS5_IJSC_SC_SC_EEENS5_IJNSA_ILi0EEESV_SV_EEEEENS5_IJNS4_10UnderscoreESY_SY_EEEEENS4_13SM90_TMA_LOADENS4_14ComposedLayoutINS4_7SwizzleILi3ELi4ELi3EEENS4_18smem_ptr_flag_bitsILi8EEENST_INS5_IJNSA_ILi8EEESH_EEENS5_IJSH_SC_EEEEEEEvNS4_8identityENS4_23SM90_TMA_LOAD_MULTICASTES1B_vS1C_EENS_8epilogue10collective6detail29Sm90TmaWarpSpecializedAdapterINS1G_15DefaultEpilogueISJ_SK_SK_NS1F_6thread17LinearCombinationISJ_Li1EffLNS1K_9ScaleType4KindE0ELNS_15FloatRoundStyleE2ESJ_EENS1_15EpilogueDefaultEEEEEvvEEEEvNT_6ParamsE,@"STO_CUDA_ENTRY STV_DEFAULT"
_ZN7cutlass13device_kernelINS_4gemm6kernel13GemmUniversalIN4cute5tupleIJiiiiEEENS1_10collective13CollectiveMmaINS1_37MainloopSm90TmaGmmaWarpSpecializedFP8ILi4ENS5_IJNS4_1CILi2EEENSA_ILi1EEESC_EEENS1_32KernelTmaWarpSpecializedPingpongEEENS5_IJNSA_ILi64EEESG_NSA_ILi128EEEEEENS_12float_e5m2_tENS5_IJlSC_lEEESJ_SK_NS4_8TiledMMAINS4_8MMA_AtomIJNS4_4SM904GMMA30MMA_64x64x32_F32E5M2E5M2_SS_TNILNSO_7ScaleInE1ELSQ_1EEEEEENS4_6LayoutINS5_IJSC_SC_SC_EEENS5_IJNSA_ILi0EEESV_SV_EEEEENS5_IJNS4_10UnderscoreESY_SY_EEEEENS4_13SM90_TMA_LOADENS4_14ComposedLayoutINS4_7SwizzleILi3ELi4ELi3EEENS4_18smem_ptr_flag_bitsILi8EEENST_INS5_IJNSA_ILi8EEESH_EEENS5_IJSH_SC_EEEEEEEvNS4_8identityENS4_23SM90_TMA_LOAD_MULTICASTES1B_vS1C_EENS_8epilogue10collective6detail29Sm90TmaWarpSpecializedAdapterINS1G_15DefaultEpilogueISJ_SK_SK_NS1F_6thread17LinearCombinationISJ_Li1EffLNS1K_9ScaleType4KindE0ELNS_15FloatRoundStyleE2ESJ_EENS1_15EpilogueDefaultEEEEEvvEEEEvNT_6ParamsE:
[----:B------:R-:W-:Y:S01]  /*0000*/  LDC R1, c[0x0][0x28] ;  /* 0x00000a00ff017b82 */ /* 0x000fe20000000800 */
[----:B------:R-:W0:Y:S01]  /*0010*/  S2R R6, SR_TID.X ;  /* 0x0000000000067919 */ /* 0x000e220000002100 */
[----:B------:R-:W-:Y:S01]  /*0020*/  ELECT P0, URZ, PT ;  /* 0x00000000003f782f */ /* 0x000fe20003800000 */
[----:B------:R-:W-:Y:S01]  /*0030*/  BSSY B0, `(.L_x_0) ;  /* 0x0000014000007945 */ /* 0x000fe20003800000 */
[----:B0-----:R-:W-:-:S05]  /*0040*/  SHF.R.U32.HI R0, RZ, 0x5, R6 ;  /* 0x00000005ff007819 */ /* 0x001fca0000011606 */
[----:B------:R-:W0:Y:S02]  /*0050*/  SHFL.IDX PT, R2, R0, RZ, 0x1f ;  /* 0x00001fff00027589 */ /* 0x000e2400000e0000 */
[----:B0-----:R-:W-:Y:S02]  /*0060*/  R2UR UR6, R2 ;  /* 0x00000000020672ca */ /* 0x001fe400000e0000 */
[----:B------:R-:W-:-:S05]  /*0070*/  SHF.R.U32.HI R2, RZ, 0x7, R6 ;  /* 0x00000007ff027819 */ /* 0x000fca0000011606 */
[----:B------:R0:W1:Y:S06]  /*0080*/  SHFL.IDX PT, R3, R2, RZ, 0x1f ;  /* 0x00001fff02037589 */ /* 0x00006c00000e0000 */
[----:B------:R-:W-:Y:S02]  /*0090*/  USHF.R.S32.HI UR4, URZ, 0x1f, UR6 ;  /* 0x0000001f3f047899 */ /* 0x000fe40008011406 */
[----:B------:R-:W-:Y:S02]  /*00a0*/  ISETP.NE.OR P0, PT, RZ, UR6, !P0 ;  /* 0x00000006ff007c0c */ /* 0x000fe4000c705670 */
[----:B------:R-:W-:-:S04]  /*00b0*/  ULEA.HI UR4, UR4, UR6, URZ, 0x2 ;  /* 0x0000000604047291 */ /* 0x000fc8000f8f103f */
[----:B------:R-:W-:-:S04]  /*00c0*/  ULOP3.LUT UR4, UR4, 0xfffffffc, URZ, 0xc0, !UPT ;  /* 0xfffffffc04047892 */ /* 0x000fc8000f8ec03f */
[----:B------:R-:W-:-:S03]  /*00d0*/  UIADD3 UR6, UR6, -UR4, URZ ;  /* 0x8000000406067290 */ /* 0x000fc6000fffe03f */
[----:B0-----:R-:W-:Y:S09]  /*00e0*/  @P0 BRA `(.L_x_1) ;  /* 0x0000000000200947 */ /* 0x001ff20003800000 */
[----:B------:R-:W-:Y:S02]  /*00f0*/  ULDC.64 UR4, c[0x0][0x198] ;  /* 0x0000660000047ab9 */ /* 0x000fe40000000a00 */
[----:B------:R-:W-:Y:S02]  /*0100*/  UIADD3 UR8, UP0, UR4, 0xf0, URZ ;  /* 0x000000f004087890 */ /* 0x000fe4000ff1e03f */
[----:B------:R-:W-:Y:S02]  /*0110*/  UIADD3 UR4, UP1, UR4, 0x1f0, URZ ;  /* 0x000001f004047890 */ /* 0x000fe4000ff3e03f */
[----:B------:R-:W-:Y:S02]  /*0120*/  UIADD3.X UR9, URZ, UR5, URZ, UP0, !UPT ;  /* 0x000000053f097290 */ /* 0x000fe400087fe43f */
[----:B------:R-:W-:-:S07]  /*0130*/  UIADD3.X UR5, URZ, UR5, URZ, UP1, !UPT ;  /* 0x000000053f057290 */ /* 0x000fce0008ffe43f */
[----:B------:R0:W-:Y:S02]  /*0140*/  UTMACCTL.PF [UR8] ;  /* 0x00000000080079b9 */ /* 0x0001e40008040000 */
[----:B------:R0:W-:Y:S02]  /*0150*/  UTMACCTL.PF [UR4] ;  /* 0x00000000040079b9 */ /* 0x0001e40008040000 */
[----:B0-----:R-:W-:Y:S01]  /*0160*/  NOP ;  /* 0x0000000000007918 */ /* 0x001fe20000000000 */
.L_x_1:
[----:B------:R-:W-:Y:S05]  /*0170*/  BSYNC B0 ;  /* 0x0000000000007941 */ /* 0x000fea0003800000 */
.L_x_0:
[----:B------:R-:W0:Y:S01]  /*0180*/  SHFL.IDX PT, R4, R0, RZ, 0x1f ;  /* 0x00001fff00047589 */ /* 0x000e2200000e0000 */
[----:B-1----:R-:W-:Y:S01]  /*0190*/  R2UR UR20, R3 ;  /* 0x00000000031472ca */ /* 0x002fe200000e0000 */
[----:B------:R-:W-:-:S04]  /*01a0*/  UISETP.NE.AND UP0, UPT, UR6, 0x3, UPT ;  /* 0x000000030600788c */ /* 0x000fc8000bf05270 */
[----:B------:R-:W-:-:S08]  /*01b0*/  UISETP.EQ.OR UP0, UPT, UR6, URZ, !UP0 ;  /* 0x0000003f0600728c */ /* 0x000fd0000c702670 */
[----:B------:R-:W-:Y:S02]  /*01c0*/  UIADD3 UR22, UR20, -0x1, URZ ;  /* 0xffffffff14167890 */ /* 0x000fe4000fffe03f */
[----:B------:R-:W-:Y:S02]  /*01d0*/  UISETP.EQ.AND UP0, UPT, UR20, URZ, UP0 ;  /* 0x0000003f1400728c */ /* 0x000fe40008702270 */
[----:B------:R-:W-:Y:S02]  /*01e0*/  UISETP.GE.U32.AND UP1, UPT, UR22, 0x2, UPT ;  /* 0x000000021600788c */ /* 0x000fe4000bf26070 */
[----:B------:R-:W-:Y:S01]  /*01f0*/  USEL UR7, URZ, 0x1, !UP0 ;  /* 0x000000013f077887 */ /* 0x000fe2000c000000 */
[----:B0-----:R-:W-:-:S03]  /*0200*/  ISETP.NE.AND P0, PT, R4, RZ, PT ;  /* 0x000000ff0400720c */ /* 0x001fc60003f05270 */
[----:B------:R-:W-:-:S10]  /*0210*/  USEL UR7, UR7, 0x2, UP1 ;  /* 0x0000000207077887 */ /* 0x000fd40008800000 */
[----:B------:R-:W-:Y:S05]  /*0220*/  @P0 BRA `(.L_x_2) ;  /* 0x0000000000580947 */ /* 0x000fea0003800000 */
[----:B------:R-:W0:Y:S01]  /*0230*/  S2UR UR10, SR_CgaCtaId ;  /* 0x00000000000a79c3 */ /* 0x000e220000008800 */
[----:B------:R-:W-:Y:S01]  /*0240*/  UMOV UR4, 0x400 ;  /* 0x0000040000047882 */ /* 0x000fe20000000000 */
[----:B------:R-:W-:Y:S01]  /*0250*/  UMOV UR5, 0x1 ;  /* 0x0000000100057882 */ /* 0x000fe20000000000 */
[----:B------:R-:W-:Y:S01]  /*0260*/  UMOV UR8, 0x2 ;  /* 0x0000000200087882 */ /* 0x000fe20000000000 */
[----:B------:R-:W-:Y:S01]  /*0270*/  ELECT P0, URZ, PT ;  /* 0x00000000003f782f */ /* 0x000fe20003800000 */
[----:B------:R-:W-:-:S04]  /*0280*/  UIADD3 UR8, -UR8, 0x100000, URZ ;  /* 0x0010000008087890 */ /* 0x000fc8000fffe13f */
[----:B------:R-:W-:Y:S02]  /*0290*/  USHF.L.U32 UR9, UR8, 0xb, URZ ;  /* 0x0000000b08097899 */ /* 0x000fe4000800063f */
[----:B------:R-:W-:Y:S02]  /*02a0*/  USHF.L.U32 UR8, UR8, 0x1, URZ ;  /* 0x0000000108087899 */ /* 0x000fe4000800063f */
[----:B0-----:R-:W-:Y:S02]  /*02b0*/  ULEA UR10, UR10, UR4, 0x18 ;  /* 0x000000040a0a7291 */ /* 0x001fe4000f8ec03f */
[----:B------:R-:W-:-:S04]  /*02c0*/  UIADD3 UR4, -UR5, 0x100000, URZ ;  /* 0x0010000005047890 */ /* 0x000fc8000fffe13f */
[----:B------:R-:W-:Y:S02]  /*02d0*/  USHF.L.U32 UR5, UR4, 0xb, URZ ;  /* 0x0000000b04057899 */ /* 0x000fe4000800063f */
[----:B------:R-:W-:Y:S01]  /*02e0*/  USHF.L.U32 UR4, UR4, 0x1, URZ ;  /* 0x0000000104047899 */ /* 0x000fe2000800063f */
[----:B------:R-:W0:Y:S11]  /*02f0*/  FENCE.VIEW.ASYNC.S ;  /* 0x00000000000073c6 */ /* 0x000e360000000000 */
[----:B0-----:R0:W1:Y:S01]  /*0300*/  SYNCS.EXCH.64 URZ, [UR10], UR4 ;  /* 0x000000040a3f75b2 */ /* 0x0010620008000100 */
[----:B------:R0:W2:Y:S01]  /*0310*/  SYNCS.EXCH.64 URZ, [UR10+0x20], UR8 ;  /* 0x000020080a3f75b2 */ /* 0x0000a20008000100 */
[----:B------:R0:W3:Y:S01]  /*0320*/  SYNCS.EXCH.64 URZ, [UR10+0x8], UR4 ;  /* 0x000008040a3f75b2 */ /* 0x0000e20008000100 */
[----:B------:R0:W4:Y:S01]  /*0330*/  SYNCS.EXCH.64 URZ, [UR10+0x28], UR8 ;  /* 0x000028080a3f75b2 */ /* 0x0001220008000100 */
[----:B------:R0:W0:Y:S01]  /*0340*/  SYNCS.EXCH.64 URZ, [UR10+0x10], UR4 ;  /* 0x000010040a3f75b2 */ /* 0x0000220008000100 */
[----:B------:R0:W0:Y:S01]  /*0350*/  SYNCS.EXCH.64 URZ, [UR10+0x30], UR8 ;  /* 0x000030080a3f75b2 */ /* 0x0000220008000100 */
[----:B------:R0:W0:Y:S01]  /*0360*/  SYNCS.EXCH.64 URZ, [UR10+0x18], UR4 ;  /* 0x000018040a3f75b2 */ /* 0x0000220008000100 */
[----:B------:R0:W0:Y:S01]  /*0370*/  SYNCS.EXCH.64 URZ, [UR10+0x38], UR8 ;  /* 0x000038080a3f75b2 */ /* 0x0000220008000100 */
[----:B------:R-:W-:Y:S01]  /*0380*/  NOP ;  /* 0x0000000000007918 */ /* 0x000fe20000000000 */
.L_x_2:
[----:B------:R-:W5:Y:S01]  /*0390*/  S2UR UR11, SR_CTAID.X ;  /* 0x00000000000b79c3 */ /* 0x000f620000002500 */
[----:B------:R-:W1:Y:S01]  /*03a0*/  SHFL.IDX PT, R5, R0, RZ, 0x1f ;  /* 0x00001fff00057589 */ /* 0x000e6200000e0000 */
[----:B------:R-:W-:Y:S02]  /*03b0*/  SHF.R.S32.HI R3, RZ, 0x1f, R6 ;  /* 0x0000001fff037819 */ /* 0x000fe40000011406 */
[----:B------:R-:W-:Y:S01]  /*03c0*/  ELECT P0, URZ, PT ;  /* 0x00000000003f782f */ /* 0x000fe20003800000 */
[----:B------:R-:W-:Y:S01]  /*03d0*/  NOP ;  /* 0x0000000000007918 */ /* 0x000fe20000000000 */
[----:B------:R2:W3:Y:S01]  /*03e0*/  SHFL.IDX PT, R8, R0, RZ, 0x1f ;  /* 0x00001fff00087589 */ /* 0x0004e200000e0000 */
[----:B------:R-:W-:Y:S01]  /*03f0*/  LEA.HI R3, R3, R6, RZ, 0x7 ;  /* 0x0000000603037211 */ /* 0x000fe200078f38ff */
[----:B0-----:R-:W-:Y:S01]  /*0400*/  ULDC UR4, c[0x0][0x150] ;  /* 0x0000540000047ab9 */ /* 0x001fe20000000800 */
[----:B------:R-:W0:Y:S01]  /*0410*/  S2UR UR9, SR_CTAID.Y ;  /* 0x00000000000979c3 */ /* 0x000e220000002600 */
[----:B------:R-:W-:-:S02]  /*0420*/  ELECT P1, URZ, PT ;  /* 0x00000000003f782f */ /* 0x000fc40003820000 */
[----:B------:R-:W-:Y:S01]  /*0430*/  LOP3.LUT R3, R3, 0xffffff80, RZ, 0xc0, !PT ;  /* 0xffffff8003037812 */ /* 0x000fe200078ec0ff */
[----:B------:R-:W-:Y:S01]  /*0440*/  ULDC UR8, c[0x0][0x144] ;  /* 0x0000510000087ab9 */ /* 0x000fe20000000800 */
[----:B------:R-:W-:Y:S01]  /*0450*/  UMOV UR17, 0x80 ;  /* 0x0000008000117882 */ /* 0x000fe20000000000 */
[----:B------:R-:W-:Y:S01]  /*0460*/  NOP ;  /* 0x0000000000007918 */ /* 0x000fe20000000000 */
[----:B------:R-:W-:Y:S01]  /*0470*/  ULDC UR23, c[0x0][0x148] ;  /* 0x0000520000177ab9 */ /* 0x000fe20000000800 */
[----:B------:R-:W-:Y:S01]  /*0480*/  IMAD.IADD R7, R6, 0x1, -R3 ;  /* 0x0000000106077824 */ /* 0x000fe200078e0a03 */
[----:B------:R0:W0:Y:S01]  /*0490*/  SHFL.IDX PT, R17, R2, RZ, 0x1f ;  /* 0x00001fff02117589 */ /* 0x00002200000e0000 */
[----:B------:R-:W-:-:S03]  /*04a0*/  ISETP.NE.AND P2, PT, RZ, UR20, PT ;  /* 0x00000014ff007c0c */ /* 0x000fc6000bf45270 */
[----:B------:R-:W-:Y:S02]  /*04b0*/  SHF.R.S32.HI R12, RZ, 0x1f, R7 ;  /* 0x0000001fff0c7819 */ /* 0x000fe40000011407 */
[----:B-----5:R-:W-:Y:S02]  /*04c0*/  I2FP.F32.U32 R9, UR11 ;  /* 0x0000000b00097c45 */ /* 0x020fe40008201000 */
[----:B------:R-:W-:Y:S02]  /*04d0*/  LEA.HI R3, R12, R7, RZ, 0x3 ;  /* 0x000000070c037211 */ /* 0x000fe400078f18ff */
[----:B-1----:R-:W-:Y:S01]  /*04e0*/  ISETP.NE.OR P0, PT, R5, RZ, !P0 ;  /* 0x000000ff0500720c */ /* 0x002fe20004705670 */
[----:B------:R-:W-:Y:S01]  /*04f0*/  FMUL R9, R9, UR4 ;  /* 0x0000000409097c20 */ /* 0x000fe20008400000 */
[--C-:B------:R-:W-:Y:S01]  /*0500*/  SHF.R.S32.HI R5, RZ, 0x3, R3.reuse ;  /* 0x00000003ff057819 */ /* 0x100fe20000011403 */
[----:B------:R-:W-:Y:S01]  /*0510*/  ULDC UR4, c[0x0][0x154] ;  /* 0x0000550000047ab9 */ /* 0x000fe20000000800 */
[----:B--2---:R-:W-:Y:S01]  /*0520*/  SHF.R.S32.HI R0, RZ, 0x1f, R3 ;  /* 0x0000001fff007819 */ /* 0x004fe20000011403 */
[----:B------:R1:W2:Y:S01]  /*0530*/  F2I.U32.TRUNC.NTZ R10, R9 ;  /* 0x00000009000a7305 */ /* 0x0002a2000020f000 */
[----:B------:R-:W-:-:S02]  /*0540*/  SHF.R.S32.HI R3, RZ, 0x1f, R4 ;  /* 0x0000001fff037819 */ /* 0x000fc40000011404 */
[----:B---3--:R-:W-:Y:S02]  /*0550*/  ISETP.NE.OR P1, PT, R8, RZ, !P1 ;  /* 0x000000ff0800720c */ /* 0x008fe40004f25670 */
[----:B------:R-:W-:Y:S02]  /*0560*/  LEA.HI R0, R0, R5, RZ, 0x2 ;  /* 0x0000000500007211 */ /* 0x000fe400078f10ff */
[----:B------:R-:W-:Y:S01]  /*0570*/  LEA.HI R3, R3, R4, RZ, 0x2 ;  /* 0x0000000403037211 */ /* 0x000fe200078f10ff */
[----:B------:R-:W-:Y:S01]  /*0580*/  VOTEU.ALL UP0, P0 ;  /* 0x00000000003f7886 */ /* 0x000fe20000000000 */
[----:B------:R-:W-:Y:S02]  /*0590*/  LOP3.LUT R0, R0, 0xfffffffc, RZ, 0xc0, !PT ;  /* 0xfffffffc00007812 */ /* 0x000fe400078ec0ff */
[----:B------:R-:W-:Y:S02]  /*05a0*/  LOP3.LUT R3, R3, 0x3ffffffc, RZ, 0xc0, !PT ;  /* 0x3ffffffc03037812 */ /* 0x000fe400078ec0ff */
[----:B0-----:R-:W-:Y:S01]  /*05b0*/  I2FP.F32.U32 R8, UR9 ;  /* 0x0000000900087c45 */ /* 0x001fe20008201000 */
[----:B------:R-:W-:Y:S01]  /*05c0*/  IMAD.IADD R0, R5, 0x1, -R0 ;  /* 0x0000000105007824 */ /* 0x000fe200078e0a00 */
[----:B------:R-:W0:Y:S01]  /*05d0*/  @!UP0 S2UR UR13, SR_CgaCtaId ;  /* 0x00000000000d89c3 */ /* 0x000e220000008800 */
[----:B------:R-:W-:Y:S01]  /*05e0*/  IMAD.IADD R3, R4, 0x1, -R3 ;  /* 0x0000000104037824 */ /* 0x000fe200078e0a03 */
[----:B------:R-:W-:Y:S01]  /*05f0*/  VOTEU.ALL UP1, P1 ;  /* 0x00000000003f7886 */ /* 0x000fe20000820000 */
[----:B-1----:R-:W-:Y:S01]  /*0600*/  FMUL R9, R8, UR4 ;  /* 0x0000000408097c20 */ /* 0x002fe20008400000 */
[----:B--2---:R-:W-:Y:S01]  /*0610*/  R2UR UR4, R10 ;  /* 0x000000000a0472ca */ /* 0x004fe200000e0000 */
[----:B------:R-:W-:Y:S01]  /*0620*/  IMAD R0, R3, 0x4, R0 ;  /* 0x0000000403007824 */ /* 0x000fe200078e0200 */
[----:B------:R-:W-:Y:S01]  /*0630*/  @!UP0 UMOV UR12, 0x400 ;  /* 0x00000400000c8882 */ /* 0x000fe20000000000 */
[----:B------:R-:W-:Y:S01]  /*0640*/  @!UP1 UMOV UR15, 0x400 ;  /* 0x00000400000f9882 */ /* 0x000fe20000000000 */
[----:B------:R-:W1:Y:S01]  /*0650*/  @!UP1 S2UR UR16, SR_CgaCtaId ;  /* 0x00000000001099c3 */ /* 0x000e620000008800 */
[----:B------:R-:W2:Y:S01]  /*0660*/  F2I.U32.TRUNC.NTZ R9, R9 ;  /* 0x0000000900097305 */ /* 0x000ea2000020f000 */
[C---:B------:R-:W-:Y:S01]  /*0670*/  IMAD.SHL.U32 R3, R0.reuse, 0x4, RZ ;  /* 0x0000000400037824 */ /* 0x040fe200078e00ff */
[C---:B------:R-:W-:Y:S01]  /*0680*/  LEA.HI R4, R0.reuse, R0, RZ, 0x1 ;  /* 0x0000000000047211 */ /* 0x040fe200078f08ff */
[----:B------:R-:W-:Y:S01]  /*0690*/  VOTEU.ALL UP2, P1 ;  /* 0x00000000003f7886 */ /* 0x000fe20000840000 */
[----:B------:R-:W-:Y:S01]  /*06a0*/  VOTEU.ALL UP3, P1 ;  /* 0x00000000003f7886 */ /* 0x000fe20000860000 */
[----:B------:R-:W-:Y:S01]  /*06b0*/  VOTEU.ALL UP4, P1 ;  /* 0x00000000003f7886 */ /* 0x000fe20000880000 */
[----:B------:R-:W-:Y:S01]  /*06c0*/  LOP3.LUT R8, R0, 0xc, R3, 0x78, !PT ;  /* 0x0000000c00087812 */ /* 0x000fe200078e7803 */
[----:B------:R-:W-:Y:S01]  /*06d0*/  VOTEU.ALL UP5, P1 ;  /* 0x00000000003f7886 */ /* 0x000fe200008a0000 */
[----:B------:R-:W-:Y:S01]  /*06e0*/  LOP3.LUT R5, R4, 0xfffffffe, RZ, 0xc0, !PT ;  /* 0xfffffffe04057812 */ /* 0x000fe200078ec0ff */
[----:B------:R-:W-:Y:S01]  /*06f0*/  UIADD3 UR4, -UR4, URZ, URZ ;  /* 0x0000003f04047290 */ /* 0x000fe2000fffe13f */
[----:B------:R-:W3:Y:S03]  /*0700*/  LDC R3, c[0x0][0x140] ;  /* 0x00005000ff037b82 */ /* 0x000ee60000000800 */
[----:B------:R-:W-:Y:S01]  /*0710*/  UIMAD UR8, UR8, UR4, UR11 ;  /* 0x00000004080872a4 */ /* 0x000fe2000f8e020b */
[----:B------:R-:W-:Y:S01]  /*0720*/  IMAD.IADD R5, R0, 0x1, -R5 ;  /* 0x0000000100057824 */ /* 0x000fe200078e0a05 */
[----:B--2---:R-:W-:Y:S01]  /*0730*/  R2UR UR10, R9 ;  /* 0x00000000090a72ca */ /* 0x004fe200000e0000 */
[----:B------:R-:W-:Y:S01]  /*0740*/  UMOV UR4, 0x20 ;  /* 0x0000002000047882 */ /* 0x000fe20000000000 */
[----:B0-----:R-:W-:Y:S01]  /*0750*/  @!UP0 ULEA UR14, UR13, UR12, 0x18 ;  /* 0x0000000c0d0e8291 */ /* 0x001fe2000f8ec03f */
[----:B------:R-:W-:Y:S01]  /*0760*/  IMAD.MOV.U32 R9, RZ, RZ, 0x1 ;  /* 0x00000001ff097424 */ /* 0x000fe200078e00ff */
[----:B------:R-:W-:Y:S01]  /*0770*/  ISETP.NE.AND P3, PT, R5, UR8, PT ;  /* 0x0000000805007c0c */ /* 0x000fe2000bf65270 */
[----:B------:R-:W-:-:S04]  /*0780*/  @!UP0 UIADD3 UR4, -UR4, 0x100000, URZ ;  /* 0x0010000004048890 */ /* 0x000fc8000fffe13f */
[----:B------:R-:W-:Y:S02]  /*0790*/  @!UP0 USHF.L.U32 UR5, UR4, 0xb, URZ ;  /* 0x0000000b04058899 */ /* 0x000fe4000800063f */
[----:B------:R-:W-:Y:S02]  /*07a0*/  @!UP0 USHF.L.U32 UR4, UR4, 0x1, URZ ;  /* 0x0000000104048899 */ /* 0x000fe4000800063f */
[----:B------:R-:W-:-:S04]  /*07b0*/  @!UP1 UIADD3 UR12, -UR17, 0x100000, URZ ;  /* 0x00100000110c9890 */ /* 0x000fc8000fffe13f */
[----:B------:R-:W-:Y:S02]  /*07c0*/  @!UP1 USHF.L.U32 UR13, UR12, 0xb, URZ ;  /* 0x0000000b0c0d9899 */ /* 0x000fe4000800063f */
[----:B------:R-:W-:Y:S02]  /*07d0*/  @!UP1 USHF.L.U32 UR12, UR12, 0x1, URZ ;  /* 0x000000010c0c9899 */ /* 0x000fe4000800063f */
[----:B-1----:R-:W-:Y:S01]  /*07e0*/  @!UP1 ULEA UR15, UR16, UR15, 0x18 ;  /* 0x0000000f100f9291 */ /* 0x002fe2000f8ec03f */
[----:B------:R-:W-:Y:S01]  /*07f0*/  VOTEU.ALL UP0, P0 ;  /* 0x00000000003f7886 */ /* 0x000fe20000000000 */
[----:B------:R-:W-:Y:S01]  /*0800*/  VOTEU.ALL UP1, P0 ;  /* 0x00000000003f7886 */ /* 0x000fe20000020000 */
[----:B------:R-:W-:Y:S01]  /*0810*/  UIADD3 UR10, -UR10, URZ, URZ ;  /* 0x0000003f0a0a7290 */ /* 0x000fe2000fffe13f */
[----:B------:R-:W-:Y:S01]  /*0820*/  LOP3.LUT P0, RZ, R7, 0x7, RZ, 0xc0, !PT ;  /* 0x0000000707ff7812 */ /* 0x000fe2000780c0ff */
[----:B------:R-:W0:Y:S02]  /*0830*/  FENCE.VIEW.ASYNC.S ;  /* 0x00000000000073c6 */ /* 0x000e240000000000 */
[----:B0-----:R-:W0:Y:S01]  /*0840*/  @!UP0 SYNCS.EXCH.64 URZ, [UR14+0x70], UR4 ;  /* 0x000070040e3f85b2 */ /* 0x001e220008000100 */
[----:B------:R-:W-:-:S02]  /*0850*/  @P3 LEA.HI R0, R8, R8, RZ, 0x1 ;  /* 0x0000000808003211 */ /* 0x000fc400078f08ff */
[----:B---3--:R-:W-:Y:S02]  /*0860*/  ISETP.EQ.U32.AND P1, PT, R3, 0x1, PT ;  /* 0x000000010300780c */ /* 0x008fe40003f22070 */
[----:B------:R-:W-:Y:S02]  /*0870*/  @P3 SHF.R.S32.HI R0, RZ, 0x1, R0 ;  /* 0x00000001ff003819 */ /* 0x000fe40000011400 */
[----:B------:R-:W-:Y:S01]  /*0880*/  ISETP.LT.U32.AND P0, PT, R8, 0x2, !P0 ;  /* 0x000000020800780c */ /* 0x000fe20004701070 */
[----:B------:R1:W2:Y:S01]  /*0890*/  @!UP1 SYNCS.EXCH.64 URZ, [UR14+0x78], UR4 ;  /* 0x000078040e3f95b2 */ /* 0x0002a20008000100 */
[----:B------:R-:W-:Y:S01]  /*08a0*/  NOP ;  /* 0x0000000000007918 */ /* 0x000fe20000000000 */
[----:B-1----:R-:W-:Y:S01]  /*08b0*/  UIMAD UR4, UR23, UR10, UR9 ;  /* 0x0000000a170472a4 */ /* 0x002fe2000f8e0209 */
[----:B------:R1:W3:Y:S05]  /*08c0*/  @!UP2 SYNCS.EXCH.64 URZ, [UR15+0x50], UR12 ;  /* 0x0000500c0f3fa5b2 */ /* 0x0002ea0008000100 */
[----:B------:R-:W-:-:S02]  /*08d0*/  @P3 ISETP.NE.AND P4, PT, R0, UR4, PT ;  /* 0x0000000400003c0c */ /* 0x000fc4000bf85270 */
[----:B------:R-:W-:Y:S02]  /*08e0*/  SEL R0, RZ, 0x1, !P0 ;  /* 0x00000001ff007807 */ /* 0x000fe40004000000 */
[----:B------:R-:W-:-:S04]  /*08f0*/  @P3 SEL R9, RZ, 0x1, P4 ;  /* 0x00000001ff093807 */ /* 0x000fc80002000000 */
[----:B------:R-:W-:Y:S01]  /*0900*/  LOP3.LUT R9, R9, R0, RZ, 0xc0, !PT ;  /* 0x0000000009097212 */ /* 0x000fe200078ec0ff */
[----:B------:R1:W0:Y:S01]  /*0910*/  @!UP3 SYNCS.EXCH.64 URZ, [UR15+0x58], UR12 ;  /* 0x0000580c0f3fb5b2 */ /* 0x0002220008000100 */
[----:B------:R1:W0:Y:S01]  /*0920*/  @!UP4 SYNCS.EXCH.64 URZ, [UR15+0x60], UR12 ;  /* 0x0000600c0f3fc5b2 */ /* 0x0002220008000100 */
[----:B------:R1:W0:Y:S01]  /*0930*/  @!UP5 SYNCS.EXCH.64 URZ, [UR15+0x68], UR12 ;  /* 0x0000680c0f3fd5b2 */ /* 0x0002220008000100 */
[----:B------:R-:W-:Y:S01]  /*0940*/  NOP ;  /* 0x0000000000007918 */ /* 0x000fe20000000000 */
[----:B-1----:R-:W-:Y:S05]  /*0950*/  @!P1 BRA `(.L_x_3) ;  /* 0x0000000000089947 */ /* 0x002fea0003800000 */
[----:B0-234-:R-:W-:Y:S01]  /*0960*/  UCGABAR_ARV ;  /* 0x00000000000079c7 */ /* 0x01dfe20008000000 */
[----:B------:R-:W-:Y:S05]  /*0970*/  BRA `(.L_x_4) ;  /* 0x0000000000047947 */ /* 0x000fea0003800000 */
.L_x_3:
[----:B0-234-:R-:W-:Y:S01]  /*0980*/  NOP ;  /* 0x0000000000007918 */ /* 0x01dfe20000000000 */
.L_x_4:
[----:B------:R-:W-:Y:S01]  /*0990*/  ULDC.64 UR4, c[0x0][0x598] ;  /* 0x0001660000047ab9 */ /* 0x000fe20000000a00 */
[----:B------:R-:W-:Y:S01]  /*09a0*/  ULDC.64 UR18, c[0x0][0x208] ;  /* 0x0000820000127ab9 */ /* 0x000fe20000000a00 */
[----:B------:R-:W-:-:S04]  /*09b0*/  ISETP.NE.U32.AND P0, PT, RZ, UR4, PT ;  /* 0x00000004ff007c0c */ /* 0x000fc8000bf05070 */
[----:B------:R-:W-:-:S13]  /*09c0*/  ISETP.NE.AND.EX P0, PT, RZ, UR5, PT, P0 ;  /* 0x00000005ff007c0c */ /* 0x000fda000bf05300 */
[----:B------:R-:W-:Y:S05]  /*09d0*/  @!P0 BRA `(.L_x_5) ;  /* 0x00000000001c8947 */ /* 0x000fea0003800000 */
[----:B------:R-:W0:Y:S02]  /*09e0*/  LDC.64 R2, c[0x0][0x598] ;  /* 0x00016600ff027b82 */ /* 0x000e240000000a00 */
[----:B0-----:R-:W2:Y:S02]  /*09f0*/  LDG.E.64 R2, desc[UR18][R2.64] ;  /* 0x0000001202027981 */ /* 0x001ea4000c1e1b00 */
[----:B--2---:R-:W-:-:S04]  /*0a00*/  ISETP.NE.U32.AND P0, PT, R2, RZ, PT ;  /* 0x000000ff0200720c */ /* 0x004fc80003f05070 */
[----:B------:R-:W-:-:S13]  /*0a10*/  ISETP.NE.AND.EX P0, PT, R3, RZ, PT, P0 ;  /* 0x000000ff0300720c */ /* 0x000fda0003f05300 */
[----:B------:R-:W-:Y:S05]  /*0a20*/  @!P0 BRA `(.L_x_5) ;  /* 0x0000000000088947 */ /* 0x000fea0003800000 */
[----:B------:R0:W5:Y:S01]  /*0a30*/  LD.E R10, desc[UR18][R2.64] ;  /* 0x00000012020a7980 */ /* 0x000162000c101900 */
[----:B------:R-:W-:Y:S05]  /*0a40*/  BRA `(.L_x_6) ;  /* 0x0000000000207947 */ /* 0x000fea0003800000 */
.L_x_5:
[----:B------:R-:W-:Y:S02]  /*0a50*/  ULDC.64 UR4, c[0x0][0x588] ;  /* 0x0001620000047ab9 */ /* 0x000fe40000000a00 */
[----:B------:R-:W-:-:S04]  /*0a60*/  ISETP.NE.U32.AND P0, PT, RZ, UR4, PT ;  /* 0x00000004ff007c0c */ /* 0x000fc8000bf05070 */
[----:B------:R-:W-:-:S13]  /*0a70*/  ISETP.NE.AND.EX P0, PT, RZ, UR5, PT, P0 ;  /* 0x00000005ff007c0c */ /* 0x000fda000bf05300 */
[----:B------:R-:W-:Y:S05]  /*0a80*/  @!P0 BRA `(.L_x_7) ;  /* 0x00000000000c8947 */ /* 0x000fea0003800000 */
[----:B------:R-:W0:Y:S02]  /*0a90*/  LDC.64 R10, c[0x0][0x588] ;  /* 0x00016200ff0a7b82 */ /* 0x000e240000000a00 */
[----:B0-----:R1:W5:Y:S01]  /*0aa0*/  LDG.E R10, desc[UR18][R10.64] ;  /* 0x000000120a0a7981 */ /* 0x001362000c1e1900 */
[----:B------:R-:W-:Y:S05]  /*0ab0*/  BRA `(.L_x_6) ;  /* 0x0000000000047947 */ /* 0x000fea0003800000 */
.L_x_7:
[----:B------:R-:W2:Y:S02]  /*0ac0*/  LDC R10, c[0x0][0x580] ;  /* 0x00016000ff0a7b82 */ /* 0x000ea40000000800 */
.L_x_6:
[----:B------:R-:W-:Y:S02]  /*0ad0*/  ULDC.64 UR4, c[0x0][0x5a0] ;  /* 0x0001680000047ab9 */ /* 0x000fe40000000a00 */
[----:B------:R-:W-:-:S04]  /*0ae0*/  ISETP.NE.U32.AND P0, PT, RZ, UR4, PT ;  /* 0x00000004ff007c0c */ /* 0x000fc8000bf05070 */
[----:B------:R-:W-:-:S13]  /*0af0*/  ISETP.NE.AND.EX P0, PT, RZ, UR5, PT, P0 ;  /* 0x00000005ff007c0c */ /* 0x000fda000bf05300 */
[----:B------:R-:W-:Y:S05]  /*0b00*/  @!P0 BRA `(.L_x_8) ;  /* 0x00000000001c8947 */ /* 0x000fea0003800000 */
[----:B0-----:R-:W0:Y:S02]  /*0b10*/  LDC.64 R2, c[0x0][0x5a0] ;  /* 0x00016800ff027b82 */ /* 0x001e240000000a00 */
[----:B0-----:R-:W3:Y:S02]  /*0b20*/  LDG.E.64 R2, desc[UR18][R2.64] ;  /* 0x0000001202027981 */ /* 0x001ee4000c1e1b00 */
[----:B---3--:R-:W-:-:S04]  /*0b30*/  ISETP.NE.U32.AND P0, PT, R2, RZ, PT ;  /* 0x000000ff0200720c */ /* 0x008fc80003f05070 */
[----:B------:R-:W-:-:S13]  /*0b40*/  ISETP.NE.AND.EX P0, PT, R3, RZ, PT, P0 ;  /* 0x000000ff0300720c */ /* 0x000fda0003f05300 */
[----:B------:R-:W-:Y:S05]  /*0b50*/  @!P0 BRA `(.L_x_8) ;  /* 0x0000000000088947 */ /* 0x000fea0003800000 */
[----:B-1----:R0:W5:Y:S01]  /*0b60*/  LD.E R11, desc[UR18][R2.64] ;  /* 0x00000012020b7980 */ /* 0x002162000c101900 */
[----:B------:R-:W-:Y:S05]  /*0b70*/  BRA `(.L_x_9) ;  /* 0x0000000000207947 */ /* 0x000fea0003800000 */
.L_x_8:
[----:B------:R-:W-:Y:S02]  /*0b80*/  ULDC.64 UR4, c[0x0][0x590] ;  /* 0x0001640000047ab9 */ /* 0x000fe40000000a00 */
[----:B------:R-:W-:-:S04]  /*0b90*/  ISETP.NE.U32.AND P0, PT, RZ, UR4, PT ;  /* 0x00000004ff007c0c */ /* 0x000fc8000bf05070 */
[----:B------:R-:W-:-:S13]  /*0ba0*/  ISETP.NE.AND.EX P0, PT, RZ, UR5, PT, P0 ;  /* 0x00000005ff007c0c */ /* 0x000fda000bf05300 */
[----:B------:R-:W-:Y:S05]  /*0bb0*/  @!P0 BRA `(.L_x_10) ;  /* 0x00000000000c8947 */ /* 0x000fea0003800000 */
[----:B0-----:R-:W1:Y:S02]  /*0bc0*/  LDC.64 R2, c[0x0][0x590] ;  /* 0x00016400ff027b82 */ /* 0x001e640000000a00 */
[----:B-1----:R1:W5:Y:S01]  /*0bd0*/  LDG.E R11, desc[UR18][R2.64] ;  /* 0x00000012020b7981 */ /* 0x002362000c1e1900 */
[----:B------:R-:W-:Y:S05]  /*0be0*/  BRA `(.L_x_9) ;  /* 0x0000000000047947 */ /* 0x000fea0003800000 */
.L_x_10:
[----:B-1----:R-:W3:Y:S02]  /*0bf0*/  LDC R11, c[0x0][0x584] ;  /* 0x00016100ff0b7b82 */ /* 0x002ee40000000800 */
.L_x_9:
[----:B------:R-:W-:Y:S01]  /*0c00*/  ULDC UR4, c[0x0][0x65c] ;  /* 0x0001970000047ab9 */ /* 0x000fe20000000800 */
[----:B01----:R-:W0:Y:S01]  /*0c10*/  LDC.64 R2, c[0x0][0x650] ;  /* 0x00019400ff027b82 */ /* 0x003e220000000a00 */
[----:B------:R-:W-:Y:S01]  /*0c20*/  UISETP.NE.AND UP2, UPT, UR4, 0x1, UPT ;  /* 0x000000010400788c */ /* 0x000fe2000bf45270 */
[----:B------:R-:W-:Y:S01]  /*0c30*/  PRMT R13, RZ, 0x7610, R13 ;  /* 0x00007610ff0d7816 */ /* 0x000fe2000000000d */
[----:B------:R-:W-:Y:S01]  /*0c40*/  UISETP.NE.AND UP0, UPT, UR20, 0x2, UPT ;  /* 0x000000021400788c */ /* 0x000fe2000bf05270 */
[----:B------:R-:W-:-:S08]  /*0c50*/  IMAD.MOV.U32 R4, RZ, RZ, -0x1 ;  /* 0xffffffffff047424 */ /* 0x000fd000078e00ff */
[----:B------:R-:W-:Y:S01]  /*0c60*/  @UP2 ULDC UR14, c[0x0][0x10] ;  /* 0x00000400000e2ab9 */ /* 0x000fe20000000800 */
[----:B------:R-:W-:Y:S01]  /*0c70*/  @UP2 UMOV UR4, UR9 ;  /* 0x0000000900042c82 */ /* 0x000fe20008000000 */
[----:B------:R-:W-:Y:S01]  /*0c80*/  @UP2 UMOV UR5, URZ ;  /* 0x0000003f00052c82 */ /* 0x000fe20008000000 */
[----:B------:R-:W-:Y:S01]  /*0c90*/  @!UP2 ULDC UR16, c[0x0][0xc] ;  /* 0x000003000010aab9 */ /* 0x000fe20000000800 */
[----:B------:R-:W-:Y:S01]  /*0ca0*/  @UP2 UIMAD.WIDE.U32 UR14, UR11, UR14, UR4 ;  /* 0x0000000e0b0e22a5 */ /* 0x000fe2000f8e0004 */
[----:B------:R-:W-:Y:S02]  /*0cb0*/  ULDC UR12, c[0x0][0xc] ;  /* 0x00000300000c7ab9 */ /* 0x000fe40000000800 */
[----:B------:R-:W-:Y:S01]  /*0cc0*/  @UP2 UMOV UR4, URZ ;  /* 0x0000003f00042c82 */ /* 0x000fe20008000000 */
[----:B------:R-:W-:Y:S01]  /*0cd0*/  UMOV UR5, URZ ;  /* 0x0000003f00057c82 */ /* 0x000fe20008000000 */
[----:B------:R-:W-:Y:S01]  /*0ce0*/  @UP2 UIADD3 UR15, UR15, UR4, URZ ;  /* 0x000000040f0f2290 */ /* 0x000fe2000fffe03f */
[----:B------:R-:W-:-:S02]  /*0cf0*/  ULDC UR13, c[0x0][0x10] ;  /* 0x00000400000d7ab9 */ /* 0x000fc40000000800 */
[----:B------:R-:W-:Y:S01]  /*0d00*/  UMOV UR4, UR11 ;  /* 0x0000000b00047c82 */ /* 0x000fe20008000000 */
[----:B------:R-:W-:Y:S02]  /*0d10*/  UIMAD.WIDE.U32 UR12, UR12, UR13, URZ ;  /* 0x0000000d0c0c72a5 */ /* 0x000fe4000f8e003f */
[----:B------:R-:W-:Y:S01]  /*0d20*/  @!UP2 UIMAD.WIDE.U32 UR4, UR9, UR16, UR4 ;  /* 0x000000100904a2a5 */ /* 0x000fe2000f8e0004 */
[----:B------:R-:W-:Y:S02]  /*0d30*/  ULDC UR11, c[0x0][0x14] ;  /* 0x00000500000b7ab9 */ /* 0x000fe40000000800 */
[----:B------:R-:W-:Y:S02]  /*0d40*/  UIMAD.WIDE.U32 UR16, UR12, UR11, URZ ;  /* 0x0000000b0c1072a5 */ /* 0x000fe4000f8e003f */
[----:B------:R-:W-:Y:S02]  /*0d50*/  UIMAD UR13, UR13, UR11, URZ ;  /* 0x0000000b0d0d72a4 */ /* 0x000fe4000f8e023f */
[----:B------:R-:W-:Y:S01]  /*0d60*/  @!UP2 UMOV UR14, UR4 ;  /* 0x00000004000eac82 */ /* 0x000fe20008000000 */
[----:B------:R-:W-:Y:S01]  /*0d70*/  @!UP2 UMOV UR15, UR5 ;  /* 0x00000005000fac82 */ /* 0x000fe20008000000 */
[----:B------:R-:W-:-:S02]  /*0d80*/  UIADD3 UR13, UR17, UR13, URZ ;  /* 0x0000000d110d7290 */ /* 0x000fc4000fffe03f */
[----:B------:R-:W-:-:S04]  /*0d90*/  UIADD3 UR4, UP1, UR14, UR16, URZ ;  /* 0x000000100e047290 */ /* 0x000fc8000ff3e03f */
[----:B------:R-:W-:Y:S02]  /*0da0*/  UIADD3.X UR5, UR15, UR13, URZ, UP1, !UPT ;  /* 0x0000000d0f057290 */ /* 0x000fe40008ffe43f */
[----:B------:R-:W-:Y:S02]  /*0db0*/  USEL UR4, UR4, UR14, !UP0 ;  /* 0x0000000e04047287 */ /* 0x000fe4000c000000 */
[----:B------:R-:W-:-:S04]  /*0dc0*/  USEL UR5, UR5, UR15, !UP0 ;  /* 0x0000000f05057287 */ /* 0x000fc8000c000000 */
[----:B0-----:R-:W-:Y:S01]  /*0dd0*/  ISETP.LE.U32.AND P0, PT, R2, UR4, PT ;  /* 0x0000000402007c0c */ /* 0x001fe2000bf03070 */
[----:B------:R-:W-:Y:S02]  /*0de0*/  IMAD.MOV.U32 R2, RZ, RZ, -0x1 ;  /* 0xffffffffff027424 */ /* 0x000fe400078e00ff */
[----:B------:R-:W-:Y:S02]  /*0df0*/  IMAD.U32 R0, RZ, RZ, UR5 ;  /* 0x00000005ff007e24 */ /* 0x000fe4000f8e00ff */
[----:B------:R-:W-:-:S03]  /*0e00*/  IMAD.U32 R5, RZ, RZ, UR5 ;  /* 0x00000005ff057e24 */ /* 0x000fc6000f8e00ff */
[----:B------:R-:W-:Y:S01]  /*0e10*/  ISETP.GE.U32.AND.EX P0, PT, R0, R3, PT, P0 ;  /* 0x000000030000720c */ /* 0x000fe20003f06100 */
[----:B------:R-:W-:Y:S02]  /*0e20*/  IMAD.U32 R0, RZ, RZ, UR4 ;  /* 0x00000004ff007e24 */ /* 0x000fe4000f8e00ff */
[----:B------:R-:W-:-:S10]  /*0e30*/  IMAD.MOV.U32 R3, RZ, RZ, -0x1 ;  /* 0xffffffffff037424 */ /* 0x000fd400078e00ff */
[----:B------:R-:W-:Y:S05]  /*0e40*/  @P0 BRA `(.L_x_11) ;  /* 0x0000000400480947 */ /* 0x000fea0003800000 */
[----:B------:R-:W-:Y:S01]  /*0e50*/  ULDC.64 UR24, c[0x0][0x628] ;  /* 0x00018a0000187ab9 */ /* 0x000fe20000000a00 */
[C---:B------:R-:W-:Y:S01]  /*0e60*/  R2UR UR27, R0.reuse ;  /* 0x00000000001b72ca */ /* 0x040fe200000e0000 */
[----:B------:R-:W-:Y:S01]  /*0e70*/  ULDC UR26, c[0x0][0x630] ;  /* 0x00018c00001a7ab9 */ /* 0x000fe20000000800 */
[----:B------:R-:W-:Y:S02]  /*0e80*/  ISETP.NE.U32.AND P0, PT, RZ, UR24, PT ;  /* 0x00000018ff007c0c */ /* 0x000fe4000bf05070 */
[----:B------:R-:W-:Y:S02]  /*0e90*/  R2UR UR4, R0 ;  /* 0x00000000000472ca */ /* 0x000fe400000e0000 */
[----:B------:R-:W-:Y:S02]  /*0ea0*/  ISETP.NE.AND.EX P0, PT, RZ, UR25, PT, P0 ;  /* 0x00000019ff007c0c */ /* 0x000fe4000bf05300 */
[----:B------:R-:W-:-:S11]  /*0eb0*/  R2UR UR5, R5 ;  /* 0x00000000050572ca */ /* 0x000fd600000e0000 */
[----:B------:R-:W-:Y:S05]  /*0ec0*/  @!P0 BRA `(.L_x_12) ;  /* 0x0000000000308947 */ /* 0x000fea0003800000 */
[----:B------:R-:W-:Y:S01]  /*0ed0*/  R2UR UR4, R0 ;  /* 0x00000000000472ca */ /* 0x000fe200000e0000 */
[----:B------:R-:W-:Y:S01]  /*0ee0*/  ULDC UR11, c[0x0][0x634] ;  /* 0x00018d00000b7ab9 */ /* 0x000fe20000000800 */
[----:B------:R-:W-:-:S11]  /*0ef0*/  R2UR UR12, R5 ;  /* 0x00000000050c72ca */ /* 0x000fd600000e0000 */
[----:B------:R-:W-:-:S04]  /*0f00*/  UIADD3 UR11, UP1, UR4, UR11, URZ ;  /* 0x0000000b040b7290 */ /* 0x000fc8000ff3e03f */
[----:B------:R-:W-:-:S04]  /*0f10*/  UIADD3.X UR12, URZ, UR12, URZ, UP1, !UPT ;  /* 0x0000000c3f0c7290 */ /* 0x000fc80008ffe43f */
[----:B------:R-:W-:-:S04]  /*0f20*/  UIMAD.WIDE.U32 UR4, UR12, UR24, URZ ;  /* 0x000000180c0472a5 */ /* 0x000fc8000f8e003f */
[----:B------:R-:W-:Y:S02]  /*0f30*/  UIMAD.WIDE.U32 UR14, UP1, UR11, UR25, UR4 ;  /* 0x000000190b0e72a5 */ /* 0x000fe4000f820004 */
[----:B------:R-:W-:Y:S02]  /*0f40*/  UIMAD.WIDE.U32 UR4, UR11, UR24, URZ ;  /* 0x000000180b0472a5 */ /* 0x000fe4000f8e003f */
[----:B------:R-:W-:Y:S02]  /*0f50*/  UIADD3.X UR21, URZ, URZ, URZ, UP1, !UPT ;  /* 0x0000003f3f157290 */ /* 0x000fe40008ffe43f */
[----:B------:R-:W-:Y:S01]  /*0f60*/  UIADD3 URZ, UP1, UR5, UR14, URZ ;  /* 0x0000000e053f7290 */ /* 0x000fe2000ff3e03f */
[----:B------:R-:W-:-:S03]  /*0f70*/  UMOV UR20, UR15 ;  /* 0x0000000f00147c82 */ /* 0x000fc60008000000 */
[----:B------:R-:W-:-:S12]  /*0f80*/  UIMAD.WIDE.U32.X UR4, UR12, UR25, UR20, UP1 ;  /* 0x000000190c0472a5 */ /* 0x000fd800088e0414 */
.L_x_12:
[----:B------:R-:W-:Y:S01]  /*0f90*/  USHF.R.U64 UR4, UR4, UR26, UR5 ;  /* 0x0000001a04047299 */ /* 0x000fe20008001205 */
[----:B------:R-:W-:Y:S01]  /*0fa0*/  R2UR UR15, R5 ;  /* 0x00000000050f72ca */ /* 0x000fe200000e0000 */
[----:B------:R-:W-:Y:S02]  /*0fb0*/  USHF.R.U32.HI UR5, URZ, UR26, UR5 ;  /* 0x0000001a3f057299 */ /* 0x000fe40008011605 */
[----:B------:R-:W-:Y:S01]  /*0fc0*/  UIADD3 UR12, UP1, URZ, -UR4, URZ ;  /* 0x800000043f0c7290 */ /* 0x000fe2000ff3e03f */
[----:B------:R-:W-:Y:S01]  /*0fd0*/  ULDC.64 UR20, c[0x0][0x620] ;  /* 0x0001880000147ab9 */ /* 0x000fe20000000a00 */
[----:B------:R-:W-:Y:S02]  /*0fe0*/  UMOV UR14, UR27 ;  /* 0x0000001b000e7c82 */ /* 0x000fe40008000000 */
[----:B------:R-:W-:Y:S01]  /*0ff0*/  UIADD3.X UR5, URZ, ~UR5, URZ, UP1, !UPT ;  /* 0x800000053f057290 */ /* 0x000fe20008ffe43f */
[----:B------:R-:W-:Y:S01]  /*1000*/  ULDC UR11, c[0x0][0x618] ;  /* 0x00018600000b7ab9 */ /* 0x000fe20000000800 */
[----:B------:R-:W-:-:S02]  /*1010*/  @UP2 UIMAD UR8, UR23, UR10, UR9 ;  /* 0x0000000a170822a4 */ /* 0x000fc4000f8e0209 */
[----:B------:R-:W-:Y:S02]  /*1020*/  UIMAD UR5, UR5, UR20, URZ ;  /* 0x00000014050572a4 */ /* 0x000fe4000f8e023f */
[----:B------:R-:W-:Y:S02]  /*1030*/  UIMAD.WIDE.U32 UR14, UR12, UR20, UR14 ;  /* 0x000000140c0e72a5 */ /* 0x000fe4000f8e000e */
[----:B------:R-:W-:Y:S01]  /*1040*/  UIMAD UR12, UR12, UR21, UR5 ;  /* 0x000000150c0c72a4 */ /* 0x000fe2000f8e0205 */
[----:B------:R-:W-:Y:S01]  /*1050*/  ULDC UR20, c[0x0][0x608] ;  /* 0x0001820000147ab9 */ /* 0x000fe20000000800 */
[----:B------:R-:W-:Y:S02]  /*1060*/  ULDC UR28, c[0x0][0x658] ;  /* 0x00019600001c7ab9 */ /* 0x000fe40000000800 */
[----:B------:R-:W-:Y:S01]  /*1070*/  UIADD3 UR12, UR15, UR12, URZ ;  /* 0x0000000c0f0c7290 */ /* 0x000fe2000fffe03f */
[----:B------:R-:W-:Y:S01]  /*1080*/  UMOV UR9, 0xffffffff ;  /* 0xffffffff00097882 */ /* 0x000fe20000000000 */
[----:B------:R-:W-:-:S02]  /*1090*/  ULDC UR5, c[0x0][0x600] ;  /* 0x0001800000057ab9 */ /* 0x000fc40000000800 */
[----:B------:R-:W-:Y:S02]  /*10a0*/  USHF.R.U64 UR27, UR14, UR11, UR12 ;  /* 0x0000000b0e1b7299 */ /* 0x000fe4000800120c */
[----:B------:R-:W-:Y:S02]  /*10b0*/  USHF.R.U32.HI UR12, URZ, UR11, UR12 ;  /* 0x0000000b3f0c7299 */ /* 0x000fe4000801160c */
[----:B------:R-:W-:Y:S01]  /*10c0*/  USHF.L.U32 UR9, UR9, UR28, URZ ;  /* 0x0000001c09097299 */ /* 0x000fe2000800063f */
[----:B------:R-:W-:Y:S01]  /*10d0*/  ULDC.64 UR10, c[0x0][0x640] ;  /* 0x00019000000a7ab9 */ /* 0x000fe20000000a00 */
[----:B------:R-:W-:Y:S01]  /*10e0*/  USHF.R.U64 UR32, UR27, UR20, UR12 ;  /* 0x000000141b207299 */ /* 0x000fe2000800120c */
[----:B------:R-:W-:Y:S01]  /*10f0*/  ISETP.NE.U32.AND P0, PT, RZ, UR10, PT ;  /* 0x0000000aff007c0c */ /* 0x000fe2000bf05070 */
[----:B------:R-:W-:Y:S02]  /*1100*/  USHF.R.U32.HI UR12, URZ, UR20, UR12 ;  /* 0x000000143f0c7299 */ /* 0x000fe4000801160c */
[----:B------:R-:W-:Y:S01]  /*1110*/  UIADD3 UR26, UR5, -0x1, URZ ;  /* 0xffffffff051a7890 */ /* 0x000fe2000fffe03f */
[----:B------:R-:W-:Y:S01]  /*1120*/  ISETP.NE.AND.EX P0, PT, RZ, UR11, PT, P0 ;  /* 0x0000000bff007c0c */ /* 0x000fe2000bf05300 */
[----:B------:R-:W-:-:S02]  /*1130*/  USHF.R.U64 UR33, UR32, UR28, UR12 ;  /* 0x0000001c20217299 */ /* 0x000fc4000800120c */
[----:B------:R-:W-:Y:S02]  /*1140*/  USHF.R.U32.HI UR14, URZ, UR28, UR12 ;  /* 0x0000001c3f0e7299 */ /* 0x000fe4000801160c */
[----:B------:R-:W-:Y:S01]  /*1150*/  ULOP3.LUT UR12, URZ, UR9, URZ, 0x33, !UPT ;  /* 0x000000093f0c7292 */ /* 0x000fe2000f8e333f */
[----:B------:R-:W-:Y:S01]  /*1160*/  ULDC UR29, c[0x0][0x648] ;  /* 0x00019200001d7ab9 */ /* 0x000fe20000000800 */
[----:B------:R-:W-:Y:S01]  /*1170*/  ULDC UR30, c[0x0][0x638] ;  /* 0x00018e00001e7ab9 */ /* 0x000fe20000000800 */
[----:B------:R-:W-:Y:S01]  /*1180*/  UMOV UR31, 0x1 ;  /* 0x00000001001f7882 */ /* 0x000fe20000000000 */
[----:B------:R-:W-:-:S04]  /*1190*/  UMOV UR9, UR33 ;  /* 0x0000002100097c82 */ /* 0x000fc80008000000 */
[----:B------:R-:W-:Y:S05]  /*11a0*/  @!P0 BRA `(.L_x_13) ;  /* 0x0000000000308947 */ /* 0x000fea0003800000 */
[----:B------:R-:W-:Y:S02]  /*11b0*/  ULDC UR9, c[0x0][0x64c] ;  /* 0x0001930000097ab9 */ /* 0x000fe40000000800 */
        /* <DEDUP_REMOVED lines=8> */
[----:B------:R-:W-:-:S07]  /*1240*/  UIMAD.WIDE.U32.X UR10, UR23, UR11, UR24, UP1 ;  /* 0x0000000b170a72a5 */ /* 0x000fce00088e0418 */
[----:B------:R-:W-:Y:S01]  /*1250*/  UMOV UR9, UR10 ;  /* 0x0000000a00097c82 */ /* 0x000fe20008000000 */
[----:B------:R-:W-:-:S05]  /*1260*/  UMOV UR14, UR11 ;  /* 0x0000000b000e7c82 */ /* 0x000fca0008000000 */
.L_x_13:
[----:B------:R-:W-:Y:S01]  /*1270*/  USHF.R.U64 UR10, UR9, UR29, UR14 ;  /* 0x0000001d090a7299 */ /* 0x000fe2000800120e */
[----:B------:R-:W-:Y:S01]  /*1280*/  IMAD.MOV.U32 R13, RZ, RZ, 0x1 ;  /* 0x00000001ff0d7424 */ /* 0x000fe200078e00ff */
[----:B------:R-:W-:Y:S01]  /*1290*/  USHF.L.U32 UR9, UR31, UR28, URZ ;  /* 0x0000001c1f097299 */ /* 0x000fe2000800063f */
[----:B------:R-:W-:Y:S01]  /*12a0*/  IMAD.U32 R4, RZ, RZ, UR4 ;  /* 0x00000004ff047e24 */ /* 0x000fe2000f8e00ff */
[----:B------:R-:W-:Y:S02]  /*12b0*/  ULOP3.LUT UR12, UR32, UR12, URZ, 0xc0, !UPT ;  /* 0x0000000c200c7292 */ /* 0x000fe4000f8ec03f */
[----:B------:R-:W-:Y:S02]  /*12c0*/  UIADD3 UR11, -UR10, URZ, URZ ;  /* 0x0000003f0a0b7290 */ /* 0x000fe4000fffe13f */
[----:B------:R-:W-:Y:S02]  /*12d0*/  UIMAD UR12, UR9, UR10, UR12 ;  /* 0x0000000a090c72a4 */ /* 0x000fe4000f8e020c */
[----:B------:R-:W-:-:S02]  /*12e0*/  ULOP3.LUT UR26, UR27, UR26, URZ, 0xc0, !UPT ;  /* 0x0000001a1b1a7292 */ /* 0x000fc4000f8ec03f */
[----:B------:R-:W-:Y:S01]  /*12f0*/  UIMAD UR9, UR11, UR30, UR33 ;  /* 0x0000001e0b0972a4 */ /* 0x000fe2000f8e0221 */
[----:B------:R-:W-:Y:S02]  /*1300*/  ULDC UR10, c[0x0][0x610] ;  /* 0x00018400000a7ab9 */ /* 0x000fe40000000800 */
[----:B------:R-:W-:Y:S02]  /*1310*/  UIMAD UR8, UR12, UR10, UR8 ;  /* 0x0000000a0c0872a4 */ /* 0x000fe4000f8e0208 */
[----:B------:R-:W-:-:S04]  /*1320*/  UIMAD UR9, UR9, UR5, UR26 ;  /* 0x00000005090972a4 */ /* 0x000fc8000f8e021a */
[----:B------:R-:W-:Y:S02]  /*1330*/  USEL UR5, UR9, UR8, !UP2 ;  /* 0x0000000809057287 */ /* 0x000fe4000d000000 */
[----:B------:R-:W-:-:S04]  /*1340*/  USEL UR8, UR8, UR9, !UP2 ;  /* 0x0000000908087287 */ /* 0x000fc8000d000000 */
[----:B------:R-:W-:Y:S02]  /*1350*/  IMAD.U32 R3, RZ, RZ, UR5 ;  /* 0x00000005ff037e24 */ /* 0x000fe4000f8e00ff */
[----:B------:R-:W-:-:S07]  /*1360*/  IMAD.U32 R2, RZ, RZ, UR8 ;  /* 0x00000008ff027e24 */ /* 0x000fce000f8e00ff */
.L_x_11:
[----:B------:R-:W-:Y:S05]  /*1370*/  @!P1 BRA `(.L_x_14) ;  /* 0x00000000000c9947 */ /* 0x000fea0003800000 */
[----:B------:R-:W-:Y:S01]  /*1380*/  UCGABAR_WAIT ;  /* 0x0000000000007dc7 */ /* 0x000fe20008000000 */
[----:B------:R-:W-:Y:S01]  /*1390*/  CCTL.IVALL ;  /* 0x00000000ff00798f */ /* 0x000fe20002000000 */
[----:B------:R-:W-:Y:S05]  /*13a0*/  BRA `(.L_x_15) ;  /* 0x0000000000047947 */ /* 0x000fea0003800000 */
.L_x_14:
[----:B------:R-:W-:Y:S06]  /*13b0*/  BAR.SYNC.DEFER_BLOCKING 0x0 ;  /* 0x0000000000007b1d */ /* 0x000fec0000010000 */
.L_x_15:
[----:B------:R-:W-:Y:S02]  /*13c0*/  ULDC UR4, c[0x0][0x28c] ;  /* 0x0000a30000047ab9 */ /* 0x000fe40000000800 */
[----:B------:R-:W-:-:S04]  /*13d0*/  UIADD3 UR4, UR4, 0x7f, URZ ;  /* 0x0000007f04047890 */ /* 0x000fc8000fffe03f */
[----:B------:R-:W-:-:S04]  /*13e0*/  USHF.R.S32.HI UR5, URZ, 0x1f, UR4 ;  /* 0x0000001f3f057899 */ /* 0x000fc80008011404 */
[----:B------:R-:W-:-:S04]  /*13f0*/  ULEA.HI UR5, UR5, UR4, URZ, 0x7 ;  /* 0x0000000405057291 */ /* 0x000fc8000f8f383f */
[----:B------:R-:W-:Y:S01]  /*1400*/  USHF.R.S32.HI UR14, URZ, 0x7, UR5 ;  /* 0x000000073f0e7899 */ /* 0x000fe20008011405 */
[----:B------:R-:W-:Y:S11]  /*1410*/  @!P2 BRA `(.L_x_16) ;  /* 0x0000004400a4a947 */ /* 0x000ff60003800000 */
[----:B------:R-:W-:-:S06]  /*1420*/  UISETP.GT.U32.AND UP1, UPT, UR22, 0x1, UPT ;  /* 0x000000011600788c */ /* 0x000fcc000bf24070 */
[----:B------:R-:W-:-:S13]  /*1430*/  PLOP3.LUT P0, PT, PT, PT, UP1, 0x80, 0x0 ;  /* 0x000000000000781c */ /* 0x000fda0003f0f018 */
[----:B------:R-:W-:Y:S05]  /*1440*/  @P0 EXIT ;  /* 0x000000000000094d */ /* 0x000fea0003800000 */
.L_x_17:
[----:B------:R-:W-:-:S08]  /*1450*/  NOP ;  /* 0x0000000000007918 */ /* 0x000fd00000000000 */
[----:B------:R-:W0:Y:S02]  /*1460*/  USETMAXREG.TRY_ALLOC.CTAPOOL UP1, 0xe8 ;  /* 0x000000e8000079c8 */ /* 0x000e240008020600 */
[----:B0-----:R-:W-:-:S13]  /*1470*/  PLOP3.LUT P0, PT, PT, PT, UP1, 0x80, 0x0 ;  /* 0x000000000000781c */ /* 0x001fda0003f0f018 */
[----:B------:R-:W-:Y:S05]  /*1480*/  @!P0 BRA `(.L_x_17) ;  /* 0xfffffffc00f08947 */ /* 0x000fea000383ffff */
[----:B------:R-:W-:-:S13]  /*1490*/  LOP3.LUT P0, RZ, R13, 0xff, RZ, 0xc0, !PT ;  /* 0x000000ff0dff7812 */ /* 0x000fda000780c0ff */
[----:B------:R-:W-:Y:S05]  /*14a0*/  @!P0 EXIT ;  /* 0x000000000000894d */ /* 0x000fea0003800000 */
[----:B------:R-:W0:Y:S01]  /*14b0*/  S2UR UR5, SR_CgaCtaId ;  /* 0x00000000000579c3 */ /* 0x000e220000008800 */
[CC--:B------:R-:W-:Y:S01]  /*14c0*/  LEA.HI R6, R12.reuse, R7.reuse, RZ, 0x2 ;  /* 0x000000070c067211 */ /* 0x0c0fe200078f10ff */
[----:B------:R-:W-:Y:S01]  /*14d0*/  USHF.R.U32.HI UR4, URZ, 0x2, UR14 ;  /* 0x000000023f047899 */ /* 0x000fe2000801160e */
[----:B------:R-:W-:Y:S01]  /*14e0*/  LEA.HI R14, R12, R7, RZ, 0x5 ;  /* 0x000000070c0e7211 */ /* 0x000fe200078f28ff */
[----:B------:R-:W-:Y:S01]  /*14f0*/  UMOV UR12, 0x400 ;  /* 0x00000400000c7882 */ /* 0x000fe20000000000 */
[--C-:B------:R-:W-:Y:S01]  /*1500*/  SHF.R.S32.HI R13, RZ, 0x2, R6.reuse ;  /* 0x00000002ff0d7819 */ /* 0x100fe20000011406 */
[----:B------:R-:W-:Y:S01]  /*1510*/  ULOP3.LUT UR15, UR14, 0x3, URZ, 0xc0, !UPT ;  /* 0x000000030e0f7892 */ /* 0x000fe2000f8ec03f */
[----:B------:R-:W-:Y:S01]  /*1520*/  SHF.R.S32.HI R12, RZ, 0x1f, R6 ;  /* 0x0000001fff0c7819 */ /* 0x000fe20000011406 */
[----:B------:R-:W-:Y:S01]  /*1530*/  ULOP3.LUT UR4, UR4, 0x1, URZ, 0xc0, !UPT ;  /* 0x0000000104047892 */ /* 0x000fe2000f8ec03f */
[----:B------:R-:W-:Y:S01]  /*1540*/  LOP3.LUT R16, R6, 0xfffffffc, RZ, 0xc0, !PT ;  /* 0xfffffffc06107812 */ /* 0x000fe200078ec0ff */
[----:B------:R-:W-:Y:S01]  /*1550*/  USEL UR15, UR15, URZ, !UP0 ;  /* 0x0000003f0f0f7287 */ /* 0x000fe2000c000000 */
[----:B------:R-:W-:Y:S01]  /*1560*/  LEA.HI R12, R12, R13, RZ, 0x3 ;  /* 0x0000000d0c0c7211 */ /* 0x000fe200078f18ff */
[----:B------:R-:W-:-:S02]  /*1570*/  UISETP.EQ.U32.AND UP0, UPT, UR4, 0x1, !UP0 ;  /* 0x000000010400788c */ /* 0x000fc4000c702070 */
[----:B------:R-:W-:Y:S01]  /*1580*/  IMAD.IADD R16, R7, 0x1, -R16 ;  /* 0x0000000107107824 */ /* 0x000fe200078e0a10 */
[----:B------:R-:W-:Y:S01]  /*1590*/  LOP3.LUT R6, R12, 0xfffffff8, RZ, 0xc0, !PT ;  /* 0xfffffff80c067812 */ /* 0x000fe200078ec0ff */
[----:B------:R-:W-:Y:S01]  /*15a0*/  VIADD R12, R17, 0xffffffff ;  /* 0xffffffff110c7836 */ /* 0x000fe20000000000 */
[----:B------:R-:W-:Y:S01]  /*15b0*/  UISETP.LT.AND UP1, UPT, UR14, 0x1, UPT ;  /* 0x000000010e00788c */ /* 0x000fe2000bf21270 */
[----:B------:R-:W-:Y:S02]  /*15c0*/  ULDC UR6, c[0x0][0x284] ;  /* 0x0000a10000067ab9 */ /* 0x000fe40000000800 */
[----:B------:R-:W-:Y:S01]  /*15d0*/  IMAD.IADD R6, R13, 0x1, -R6 ;  /* 0x000000010d067824 */ /* 0x000fe200078e0a06 */
[C---:B------:R-:W-:Y:S01]  /*15e0*/  ISETP.NE.AND P0, PT, R12.reuse, RZ, PT ;  /* 0x000000ff0c00720c */ /* 0x040fe20003f05270 */
[----:B------:R-:W-:Y:S01]  /*15f0*/  IMAD.SHL.U32 R12, R12, 0x8, RZ ;  /* 0x000000080c0c7824 */ /* 0x000fe200078e00ff */
[----:B------:R-:W-:Y:S01]  /*1600*/  SHF.R.S32.HI R13, RZ, 0x5, R14 ;  /* 0x00000005ff0d7819 */ /* 0x000fe2000001140e */
[----:B0-----:R-:W-:Y:S01]  /*1610*/  ULEA UR12, UR5, UR12, 0x18 ;  /* 0x0000000c050c7291 */ /* 0x001fe2000f8ec03f */
[--C-:B------:R-:W-:Y:S01]  /*1620*/  SHF.R.S32.HI R7, RZ, 0x1f, R6.reuse ;  /* 0x0000001fff077819 */ /* 0x100fe20000011406 */
[----:B------:R-:W-:Y:S01]  /*1630*/  USEL UR20, UR14, 0x1, UP1 ;  /* 0x000000010e147887 */ /* 0x000fe20008800000 */
[----:B------:R-:W-:Y:S01]  /*1640*/  LOP3.LUT R12, R12, 0x8, RZ, 0xc0, !PT ;  /* 0x000000080c0c7812 */ /* 0x000fe200078ec0ff */
[----:B------:R-:W-:Y:S01]  /*1650*/  UIADD3 UR4, UR12, 0x180, URZ ;  /* 0x000001800c047890 */ /* 0x000fe2000fffe03f */
[C-C-:B------:R-:W-:Y:S01]  /*1660*/  IMAD R19, R13.reuse, -0x10, -R6.reuse ;  /* 0xfffffff00d137824 */ /* 0x140fe200078e0a06 */
[----:B------:R-:W-:Y:S01]  /*1670*/  UIADD3 UR5, UR12, 0x8180, URZ ;  /* 0x000081800c057890 */ /* 0x000fe2000fffe03f */
[----:B------:R-:W-:Y:S01]  /*1680*/  IMAD.WIDE R6, R13, 0x10, R6 ;  /* 0x000000100d067825 */ /* 0x000fe200078e0206 */
[----:B------:R-:W-:Y:S01]  /*1690*/  UIADD3 UR26, UR12, 0x50, URZ ;  /* 0x000000500c1a7890 */ /* 0x000fe2000fffe03f */
[----:B------:R-:W-:Y:S01]  /*16a0*/  SEL R86, RZ, 0x1, P0 ;  /* 0x00000001ff567807 */ /* 0x000fe20000000000 */
[----:B------:R-:W-:Y:S01]  /*16b0*/  USHF.R.U32.HI UR4, URZ, 0x4, UR4 ;  /* 0x000000043f047899 */ /* 0x000fe20008011604 */
[C---:B------:R-:W-:Y:S01]  /*16c0*/  LOP3.LUT R87, R12.reuse, 0x8, RZ, 0x3c, !PT ;  /* 0x000000080c577812 */ /* 0x040fe200078e3cff */
[----:B------:R-:W-:Y:S01]  /*16d0*/  USHF.R.U32.HI UR5, URZ, 0x4, UR5 ;  /* 0x000000043f057899 */ /* 0x000fe20008011605 */
[----:B------:R-:W-:Y:S01]  /*16e0*/  LOP3.LUT R18, R12, 0x18, RZ, 0x3c, !PT ;  /* 0x000000180c127812 */ /* 0x000fe200078e3cff */
[----:B------:R-:W-:Y:S01]  /*16f0*/  ULOP3.LUT UR4, UR4, 0x3fff, URZ, 0xc0, !UPT ;  /* 0x00003fff04047892 */ /* 0x000fe2000f8ec03f */
[----:B------:R-:W-:Y:S01]  /*1700*/  LEA R17, R17, UR26, 0x3 ;  /* 0x0000001a11117c11 */ /* 0x000fe2000f8e18ff */
[----:B------:R-:W-:Y:S01]  /*1710*/  ULOP3.LUT UR5, UR5, 0x3fff, URZ, 0xc0, !UPT ;  /* 0x00003fff05057892 */ /* 0x000fe2000f8ec03f */
[----:B------:R-:W-:Y:S01]  /*1720*/  VIADD R19, R19, UR6 ;  /* 0x0000000613137c36 */ /* 0x000fe20008000000 */
[----:B------:R-:W-:-:S02]  /*1730*/  ULOP3.LUT UR24, UR7, 0x1, URZ, 0xfc, !UPT ;  /* 0x0000000107187892 */ /* 0x000fc4000f8efc3f */
[----:B------:R-:W-:Y:S02]  /*1740*/  USHF.L.U32 UR25, UR14, 0x1, URZ ;  /* 0x000000010e197899 */ /* 0x000fe4000800063f */
[----:B------:R-:W-:Y:S02]  /*1750*/  UIADD3 UR20, -UR20, UR14, URZ ;  /* 0x0000000e14147290 */ /* 0x000fe4000fffe13f */
[----:B------:R-:W-:Y:S02]  /*1760*/  USEL UR21, URZ, 0x1, !UP0 ;  /* 0x000000013f157887 */ /* 0x000fe4000c000000 */
[----:B------:R-:W-:Y:S02]  /*1770*/  ULOP3.LUT UR22, UR4, 0x10000, URZ, 0xfc, !UPT ;  /* 0x0001000004167892 */ /* 0x000fe4000f8efc3f */
[----:B------:R-:W-:-:S12]  /*1780*/  ULOP3.LUT UR23, UR5, 0x10000, URZ, 0xfc, !UPT ;  /* 0x0001000005177892 */ /* 0x000fd8000f8efc3f */
.L_x_108:
[----:B------:R-:W-:Y:S01]  /*1790*/  SHF.L.U32 R12, R86, 0x1f, RZ ;  /* 0x0000001f560c7819 */ /* 0x000fe200000006ff */
[----:B------:R-:W0:Y:S01]  /*17a0*/  LDC R13, c[0x0][0x28c] ;  /* 0x0000a300ff0d7b82 */ /* 0x000e220000000800 */
[----:B------:R-:W-:Y:S01]  /*17b0*/  UMOV UR4, URZ ;  /* 0x0000003f00047c82 */ /* 0x000fe20008000000 */
[----:B------:R-:W-:Y:S01]  /*17c0*/  UMOV UR27, UR15 ;  /* 0x0000000f001b7c82 */ /* 0x000fe20008000000 */
[----:B-1----:R-:W1:Y:S01]  /*17d0*/  SYNCS.PHASECHK.TRANS64.TRYWAIT P0, [R17+URZ+-0x8], R12 ;  /* 0xfffff80c110075a7 */ /* 0x002e62000800017f */
[----:B0-----:R-:W-:Y:S01]  /*17e0*/  ISETP.GE.AND P1, PT, R13, 0x1, PT ;  /* 0x000000010d00780c */ /* 0x001fe20003f26270 */
[----:B-1-3--:R-:W-:-:S12]  /*17f0*/  @!P0 BRA `(.L_x_18) ;  /* 0x0000005000b88947 */ /* 0x00afd80003800000 */
.L_x_130:
[----:B------:R-:W-:Y:S01]  /*1800*/  UMOV UR5, URZ ;  /* 0x0000003f00057c82 */ /* 0x000fe20008000000 */
[----:B------:R-:W-:Y:S01]  /*1810*/  UMOV UR6, URZ ;  /* 0x0000003f00067c82 */ /* 0x000fe20008000000 */
[----:B------:R-:W-:Y:S02]  /*1820*/  CS2R R20, SRZ ;  /* 0x0000000000147805 */ /* 0x000fe4000001ff00 */
[----:B------:R-:W-:Y:S02]  /*1830*/  CS2R R56, SRZ ;  /* 0x0000000000387805 */ /* 0x000fe4000001ff00 */
[----:B------:R-:W-:Y:S02]  /*1840*/  CS2R R58, SRZ ;  /* 0x00000000003a7805 */ /* 0x000fe4000001ff00 */
[----:B------:R-:W-:Y:S02]  /*1850*/  CS2R R60, SRZ ;  /* 0x00000000003c7805 */ /* 0x000fe4000001ff00 */
[----:B------:R-:W-:-:S02]  /*1860*/  CS2R R62, SRZ ;  /* 0x00000000003e7805 */ /* 0x000fc4000001ff00 */
[----:B------:R-:W-:Y:S02]  /*1870*/  CS2R R64, SRZ ;  /* 0x0000000000407805 */ /* 0x000fe4000001ff00 */
        /* <DEDUP_REMOVED lines=9> */
[----:B------:R-:W-:Y:S01]  /*1910*/  CS2R R84, SRZ ;  /* 0x0000000000547805 */ /* 0x000fe2000001ff00 */
[----:B------:R-:W-:Y:S01]  /*1920*/  IMAD.U32 R22, RZ, RZ, UR21 ;  /* 0x00000015ff167e24 */ /* 0x000fe2000f8e00ff */
        /* <DEDUP_REMOVED lines=15> */
[----:B------:R-:W-:Y:S01]  /*1a20*/  CS2R R54, SRZ ;  /* 0x0000000000367805 */ /* 0x000fe2000001ff00 */
[----:B------:R-:W-:Y:S06]  /*1a30*/  @!P1 BRA `(.L_x_19) ;  /* 0x00000004008c9947 */ /* 0x000fec0003800000 */
[----:B------:R-:W-:-:S06]  /*1a40*/  UISETP.NE.AND UP0, UPT, UR24, 0x3, UPT ;  /* 0x000000031800788c */ /* 0x000fcc000bf05270 */
[----:B------:R-:W-:-:S13]  /*1a50*/  PLOP3.LUT P1, PT, PT, PT, UP0, 0x80, 0x0 ;  /* 0x000000000000781c */ /* 0x000fda0003f2f008 */
[----:B------:R-:W-:Y:S05]  /*1a60*/  @!P1 BRA `(.L_x_20) ;  /* 0x0000000000049947 */ /* 0x000fea0003800000 */
[----:B------:R-:W-:Y:S01]  /*1a70*/  BPT.TRAP 0x1 ;  /* 0x000000040000795c */ /* 0x000fe20000300000 */
.L_x_20:
[----:B------:R-:W-:Y:S01]  /*1a80*/  ULEA UR4, UR15, UR12, 0x3 ;  /* 0x0000000c0f047291 */ /* 0x000fe2000f8e183f */
[----:B0-----:R-:W-:-:S05]  /*1a90*/  IMAD.U32 R12, RZ, RZ, UR21 ;  /* 0x00000015ff0c7e24 */ /* 0x001fca000f8e00ff */
[----:B------:R-:W-:-:S04]  /*1aa0*/  SHF.L.U32 R12, R12, 0x1f, RZ ;  /* 0x0000001f0c0c7819 */ /* 0x000fc800000006ff */
[----:B------:R0:W1:Y:S01]  /*1ab0*/  SYNCS.PHASECHK.TRANS64.TRYWAIT P0, [UR4], R12 ;  /* 0x0000000cff0075a7 */ /* 0x0000620008000144 */
[----:B------:R-:W-:Y:S05]  /*1ac0*/  @!P1 BRA `(.L_x_21) ;  /* 0x0000000000049947 */ /* 0x000fea0003800000 */
[----:B------:R-:W-:Y:S01]  /*1ad0*/  BPT.TRAP 0x1 ;  /* 0x000000040000795c */ /* 0x000fe20000300000 */
.L_x_21:
[----:B-1----:R-:W-:Y:S05]  /*1ae0*/  @P0 BRA `(.L_x_22) ;  /* 0x0000000000080947 */ /* 0x002fea0003800000 */
[----:B------:R-:W1:Y:S02]  /*1af0*/  SYNCS.PHASECHK.TRANS64.TRYWAIT P0, [UR4], R12 ;  /* 0x0000000cff0075a7 */ /* 0x000e640008000144 */
[----:B-1----:R-:W-:Y:S05]  /*1b00*/  @!P0 BRA `(.L_x_23) ;  /* 0x0000005000088947 */ /* 0x002fea0003800000 */
.L_x_22:
[----:B------:R-:W-:Y:S01]  /*1b10*/  ULEA UR4, UR15, UR22, 0x9 ;  /* 0x000000160f047291 */ /* 0x000fe2000f8e483f */
[----:B------:R-:W-:Y:S01]  /*1b20*/  WARPGROUP.ARRIVE ;  /* 0x00000000000079c5 */ /* 0x000fe20000000000 */
[----:B------:R-:W-:Y:S01]  /*1b30*/  ULEA UR5, UR15, UR23, 0x9 ;  /* 0x000000170f057291 */ /* 0x000fe2000f8e483f */
[----:B------:R-:W-:Y:S01]  /*1b40*/  CS2R R20, SRZ ;  /* 0x0000000000147805 */ /* 0x000fe2000001ff00 */
[----:B------:R-:W-:Y:S01]  /*1b50*/  UMOV UR9, 0x40000040 ;  /* 0x4000004000097882 */ /* 0x000fe20000000000 */
[----:B------:R-:W-:Y:S01]  /*1b60*/  UMOV UR11, 0x40000040 ;  /* 0x40000040000b7882 */ /* 0x000fe20000000000 */
[----:B------:R-:W-:Y:S01]  /*1b70*/  CS2R R56, SRZ ;  /* 0x0000000000387805 */ /* 0x000fe2000001ff00 */
[----:B------:R-:W-:Y:S01]  /*1b80*/  UMOV UR8, UR4 ;  /* 0x0000000400087c82 */ /* 0x000fe20008000000 */
[----:B------:R-:W-:Y:S01]  /*1b90*/  CS2R R58, SRZ ;  /* 0x00000000003a7805 */ /* 0x000fe2000001ff00 */
[----:B------:R-:W-:Y:S01]  /*1ba0*/  UMOV UR10, UR5 ;  /* 0x00000005000a7c82 */ /* 0x000fe20008000000 */
[----:B------:R-:W-:Y:S01]  /*1bb0*/  CS2R R60, SRZ ;  /* 0x00000000003c7805 */ /* 0x000fe2000001ff00 */
[----:B------:R-:W-:Y:S01]  /*1bc0*/  QGMMA.64x64x32.F32.E5M2.E5M2 R24, gdesc[UR8], RZ, !UPT ;  /* 0x00e00000081879f3 */ /* 0x000fe2000c7038ff */
[----:B------:R-:W-:Y:S01]  /*1bd0*/  UIADD3 UR8, UR4, 0x2, URZ ;  /* 0x0000000204087890 */ /* 0x000fe2000fffe03f */
[----:B------:R-:W-:Y:S01]  /*1be0*/  CS2R R62, SRZ ;  /* 0x00000000003e7805 */ /* 0x000fe2000001ff00 */
[----:B------:R-:W-:Y:S01]  /*1bf0*/  UIADD3 UR10, UR5, 0x2, URZ ;  /* 0x00000002050a7890 */ /* 0x000fe2000fffe03f */
[----:B------:R-:W-:Y:S01]  /*1c00*/  CS2R R64, SRZ ;  /* 0x0000000000407805 */ /* 0x000fe2000001ff00 */
[----:B------:R-:W-:Y:S01]  /*1c10*/  UMOV UR9, 0x40000040 ;  /* 0x4000004000097882 */ /* 0x000fe20000000000 */
[----:B------:R-:W-:Y:S01]  /*1c20*/  UMOV UR11, 0x40000040 ;  /* 0x40000040000b7882 */ /* 0x000fe20000000000 */
        /* <DEDUP_REMOVED lines=10> */
[----:B------:R-:W-:Y:S01]  /*1cd0*/  QGMMA.64x64x32.F32.E5M2.E5M2 R24, gdesc[UR8], R24 ;  /* 0x00e00000081879f3 */ /* 0x000fe20008703818 */
[----:B------:R-:W-:Y:S02]  /*1ce0*/  UIADD3 UR8, UR4, 0x4, URZ ;  /* 0x0000000404087890 */ /* 0x000fe4000fffe03f */
[----:B------:R-:W-:Y:S01]  /*1cf0*/  UIADD3 UR10, UR5, 0x4, URZ ;  /* 0x00000004050a7890 */ /* 0x000fe2000fffe03f */
[----:B------:R-:W-:Y:S01]  /*1d00*/  UMOV UR9, 0x40000040 ;  /* 0x4000004000097882 */ /* 0x000fe20000000000 */
[----:B------:R-:W-:-:S07]  /*1d10*/  UMOV UR11, 0x40000040 ;  /* 0x40000040000b7882 */ /* 0x000fce0000000000 */
[----:B------:R-:W-:Y:S01]  /*1d20*/  QGMMA.64x64x32.F32.E5M2.E5M2 R24, gdesc[UR8], R24 ;  /* 0x00e00000081879f3 */ /* 0x000fe20008703818 */
[----:B------:R-:W-:Y:S02]  /*1d30*/  UIADD3 UR10, UR5, 0x6, URZ ;  /* 0x00000006050a7890 */ /* 0x000fe4000fffe03f */
[----:B------:R-:W-:Y:S01]  /*1d40*/  UIADD3 UR8, UR4, 0x6, URZ ;  /* 0x0000000604087890 */ /* 0x000fe2000fffe03f */
[----:B------:R-:W-:Y:S01]  /*1d50*/  ULDC UR5, c[0x0][0x50c] ;  /* 0x0001430000057ab9 */ /* 0x000fe20000000800 */
[----:B------:R-:W-:Y:S01]  /*1d60*/  UMOV UR9, 0x40000040 ;  /* 0x4000004000097882 */ /* 0x000fe20000000000 */
[----:B------:R-:W-:Y:S01]  /*1d70*/  UISETP.NE.AND UP0, UPT, UR5, 0x4, UPT ;  /* 0x000000040500788c */ /* 0x000fe2000bf05270 */
[----:B------:R-:W-:Y:S01]  /*1d80*/  UMOV UR11, 0x40000040 ;  /* 0x40000040000b7882 */ /* 0x000fe20000000000 */
[----:B------:R-:W-:Y:S02]  /*1d90*/  UMOV UR4, 0x4 ;  /* 0x0000000400047882 */ /* 0x000fe40000000000 */
[----:B------:R-:W-:-:S06]  /*1da0*/  USEL UR5, URZ, 0x1, UP0 ;  /* 0x000000013f057887 */ /* 0x000fcc0008000000 */
[----:B------:R-:W-:Y:S01]  /*1db0*/  ISETP.NE.AND P0, PT, RZ, UR5, PT ;  /* 0x00000005ff007c0c */ /* 0x000fe2000bf05270 */
[----:B------:R-:W-:-:S12]  /*1dc0*/  QGMMA.64x64x32.F32.E5M2.E5M2 R24, gdesc[UR8], R24, gsb0 ;  /* 0x00e00000081879f3 */ /* 0x000fd80008003818 */
[----:B------:R-:W-:Y:S05]  /*1dd0*/  @!P0 BRA `(.L_x_24) ;  /* 0x0000000000888947 */ /* 0x000fea0003800000 */
[----:B------:R-:W-:Y:S02]  /*1de0*/  WARPGROUP.DEPBAR.LE gsb0, 0x0 ;  /* 0x00008000000079c5 */ /* 0x000fe40000010000 */
[----:B------:R-:W-:-:S01]  /*1df0*/  FADD R85, RZ, R24 ;  /* 0x00000018ff557221 */ /* 0x000fc20000000000 */
[----:B------:R-:W-:Y:S01]  /*1e00*/  FADD R84, RZ, R25 ;  /* 0x00000019ff547221 */ /* 0x000fe20000000000 */
        /* <DEDUP_REMOVED lines=30> */
[----:B------:R-:W-:-:S06]  /*1ff0*/  UMOV UR4, URZ ;  /* 0x0000003f00047c82 */ /* 0x000fcc0008000000 */
.L_x_24:
[----:B------:R-:W-:-:S04]  /*2000*/  UIADD3 UR27, UR15, 0x1, URZ ;  /* 0x000000010f1b7890 */ /* 0x000fc8000fffe03f */
[----:B------:R-:W-:-:S04]  /*2010*/  UISETP.NE.AND UP0, UPT, UR27, 0x4, UPT ;  /* 0x000000041b00788c */ /* 0x000fc8000bf05270 */
[----:B------:R-:W-:Y:S02]  /*2020*/  USEL UR6, URZ, 0x1, UP0 ;  /* 0x000000013f067887 */ /* 0x000fe40008000000 */
[----:B------:R-:W-:Y:S02]  /*2030*/  USEL UR27, UR27, URZ, UP0 ;  /* 0x0000003f1b1b7287 */ /* 0x000fe40008000000 */
[----:B------:R-:W-:-:S06]  /*2040*/  ULOP3.LUT UR6, UR21, UR6, URZ, 0x3c, !UPT ;  /* 0x0000000615067292 */ /* 0x000fcc000f8e3c3f */
[----:B------:R-:W-:Y:S01]  /*2050*/  IMAD.U32 R22, RZ, RZ, UR6 ;  /* 0x00000006ff167e24 */ /* 0x000fe2000f8e00ff */
[----:B------:R-:W-:-:S06]  /*2060*/  UMOV UR6, 0x1 ;  /* 0x0000000100067882 */ /* 0x000fcc0000000000 */
.L_x_19:
[----:B------:R-:W-:-:S06]  /*2070*/  UISETP.GE.AND UP0, UPT, UR20, 0x1, UPT ;  /* 0x000000011400788c */ /* 0x000fcc000bf06270 */
[----:B------:R-:W-:-:S13]  /*2080*/  PLOP3.LUT P0, PT, PT, PT, UP0, 0x80, 0x0 ;  /* 0x000000000000781c */ /* 0x000fda0003f0f008 */
[----:B------:R-:W-:Y:S05]  /*2090*/  @!P0 BRA `(.L_x_25) ;  /* 0x0000000400a08947 */ /* 0x000fea0003800000 */
[----:B01----:R-:W-:Y:S01]  /*20a0*/  IMAD.U32 R12, RZ, RZ, UR20 ;  /* 0x00000014ff0c7e24 */ /* 0x003fe2000f8e00ff */
[----:B------:R-:W-:Y:S01]  /*20b0*/  ULDC UR28, c[0x0][0x50c] ;  /* 0x00014300001c7ab9 */ /* 0x000fe20000000800 */
[----:B------:R-:W-:-:S07]  /*20c0*/  IMAD.U32 R13, RZ, RZ, UR15 ;  /* 0x0000000fff0d7e24 */ /* 0x000fce000f8e00ff */
.L_x_33:
[----:B------:R-:W-:-:S06]  /*20d0*/  UISETP.NE.AND UP0, UPT, UR24, 0x3, UPT ;  /* 0x000000031800788c */ /* 0x000fcc000bf05270 */
[----:B------:R-:W-:-:S13]  /*20e0*/  PLOP3.LUT P1, PT, PT, PT, UP0, 0x80, 0x0 ;  /* 0x000000000000781c */ /* 0x000fda0003f2f008 */
[----:B------:R-:W-:Y:S05]  /*20f0*/  @!P1 BRA `(.L_x_26) ;  /* 0x0000000000049947 */ /* 0x000fea0003800000 */
[----:B------:R-:W-:Y:S01]  /*2100*/  BPT.TRAP 0x1 ;  /* 0x000000040000795c */ /* 0x000fe20000300000 */
.L_x_26:
[----:B------:R-:W-:Y:S01]  /*2110*/  ULEA UR8, UR27, UR12, 0x3 ;  /* 0x0000000c1b087291 */ /* 0x000fe2000f8e183f */
[----:B------:R-:W-:-:S08]  /*2120*/  SHF.L.U32 R14, R22, 0x1f, RZ ;  /* 0x0000001f160e7819 */ /* 0x000fd000000006ff */
[----:B------:R0:W1:Y:S01]  /*2130*/  SYNCS.PHASECHK.TRANS64.TRYWAIT P0, [UR8], R14 ;  /* 0x0000000eff0075a7 */ /* 0x0000620008000148 */
[----:B------:R-:W-:Y:S05]  /*2140*/  @!P1 BRA `(.L_x_27) ;  /* 0x0000000000049947 */ /* 0x000fea0003800000 */
[----:B------:R-:W-:Y:S01]  /*2150*/  BPT.TRAP 0x1 ;  /* 0x000000040000795c */ /* 0x000fe20000300000 */
.L_x_27:
[----:B-1----:R-:W-:Y:S05]  /*2160*/  @P0 BRA `(.L_x_28) ;  /* 0x0000000000080947 */ /* 0x002fea0003800000 */
[----:B------:R-:W1:Y:S02]  /*2170*/  SYNCS.PHASECHK.TRANS64.TRYWAIT P0, [UR8], R14 ;  /* 0x0000000eff0075a7 */ /* 0x000e640008000148 */
[----:B-1----:R-:W-:Y:S05]  /*2180*/  @!P0 BRA `(.L_x_29) ;  /* 0x0000004800808947 */ /* 0x002fea0003800000 */
.L_x_28:
[----:B------:R-:W-:Y:S01]  /*2190*/  UISETP.NE.AND UP0, UPT, UR5, URZ, UPT ;  /* 0x0000003f0500728c */ /* 0x000fe2000bf05270 */
[----:B------:R-:W-:Y:S01]  /*21a0*/  WARPGROUP.ARRIVE ;  /* 0x00000000000079c5 */ /* 0x000fe20000000000 */
[----:B------:R-:W-:Y:S02]  /*21b0*/  ULEA UR5, UR27, UR22, 0x9 ;  /* 0x000000161b057291 */ /* 0x000fe4000f8e483f */
[----:B------:R-:W-:Y:S01]  /*21c0*/  USEL UR6, UR6, URZ, !UP0 ;  /* 0x0000003f06067287 */ /* 0x000fe2000c000000 */
[----:B------:R-:W-:Y:S01]  /*21d0*/  UMOV UR9, 0x40000040 ;  /* 0x4000004000097882 */ /* 0x000fe20000000000 */
[----:B------:R-:W-:Y:S02]  /*21e0*/  UMOV UR11, 0x40000040 ;  /* 0x40000040000b7882 */ /* 0x000fe40000000000 */
[----:B------:R-:W-:Y:S02]  /*21f0*/  UISETP.NE.U32.AND UP0, UPT, UR6, URZ, UPT ;  /* 0x0000003f0600728c */ /* 0x000fe4000bf05070 */
[----:B------:R-:W-:Y:S01]  /*2200*/  ULEA UR6, UR27, UR23, 0x9 ;  /* 0x000000171b067291 */ /* 0x000fe2000f8e483f */
[----:B------:R-:W-:Y:S01]  /*2210*/  UMOV UR8, UR5 ;  /* 0x0000000500087c82 */ /* 0x000fe20008000000 */
[----:B------:R-:W-:-:S05]  /*2220*/  UIADD3 UR4, UR4, 0x4, URZ ;  /* 0x0000000404047890 */ /* 0x000fca000fffe03f */
[----:B------:R-:W-:Y:S02]  /*2230*/  UMOV UR10, UR6 ;  /* 0x00000006000a7c82 */ /* 0x000fe40008000000 */
[----:B------:R-:W-:Y:S01]  /*2240*/  QGMMA.64x64x32.F32.E5M2.E5M2 R24, gdesc[UR8], R24, UP0 ;  /* 0x00e00000081879f3 */ /* 0x000fe2000bf03818 */
[----:B------:R-:W-:Y:S02]  /*2250*/  UIADD3 UR8, UR5, 0x2, URZ ;  /* 0x0000000205087890 */ /* 0x000fe4000fffe03f */
[----:B------:R-:W-:Y:S01]  /*2260*/  UIADD3 UR10, UR6, 0x2, URZ ;  /* 0x00000002060a7890 */ /* 0x000fe2000fffe03f */
[----:B------:R-:W-:Y:S01]  /*2270*/  UMOV UR9, 0x40000040 ;  /* 0x4000004000097882 */ /* 0x000fe20000000000 */
[----:B------:R-:W-:Y:S01]  /*2280*/  UMOV UR11, 0x40000040 ;  /* 0x40000040000b7882 */ /* 0x000fe20000000000 */
[----:B------:R-:W-:-:S06]  /*2290*/  UISETP.NE.AND UP0, UPT, UR4, UR28, UPT ;  /* 0x0000001c0400728c */ /* 0x000fcc000bf05270 */
        /* <DEDUP_REMOVED lines=8> */
[----:B------:R-:W-:Y:S01]  /*2320*/  UMOV UR9, 0x40000040 ;  /* 0x4000004000097882 */ /* 0x000fe20000000000 */
[----:B------:R-:W-:Y:S01]  /*2330*/  UMOV UR11, 0x40000040 ;  /* 0x40000040000b7882 */ /* 0x000fe20000000000 */
[----:B------:R-:W-:-:S06]  /*2340*/  USEL UR5, URZ, 0x1, UP0 ;  /* 0x000000013f057887 */ /* 0x000fcc0008000000 */
[----:B------:R-:W-:Y:S01]  /*2350*/  ISETP.NE.AND P0, PT, RZ, UR5, PT ;  /* 0x00000005ff007c0c */ /* 0x000fe2000bf05270 */
[----:B------:R-:W-:Y:S03]  /*2360*/  QGMMA.64x64x32.F32.E5M2.E5M2 R24, gdesc[UR8], R24, gsb0 ;  /* 0x00e00000081879f3 */ /* 0x000fe60008003818 */
[----:B------:R-:W-:-:S09]  /*2370*/  WARPGROUP.DEPBAR.LE gsb0, 0x1 ;  /* 0x00008000000079c5 */ /* 0x000fd20000010100 */
[----:B------:R-:W-:Y:S05]  /*2380*/  @!P0 BRA `(.L_x_30) ;  /* 0x0000000000888947 */ /* 0x000fea0003800000 */
[----:B------:R-:W-:Y:S02]  /*2390*/  WARPGROUP.DEPBAR.LE gsb0, 0x0 ;  /* 0x00008000000079c5 */ /* 0x000fe40000010000 */
[----:B------:R-:W-:-:S01]  /*23a0*/  FADD R85, R24, R85 ;  /* 0x0000005518557221 */ /* 0x000fc20000000000 */
[----:B------:R-:W-:Y:S01]  /*23b0*/  FADD R84, R25, R84 ;  /* 0x0000005419547221 */ /* 0x000fe20000000000 */
        /* <DEDUP_REMOVED lines=30> */
[----:B------:R-:W-:-:S06]  /*25a0*/  UMOV UR4, URZ ;  /* 0x0000003f00047c82 */ /* 0x000fcc0008000000 */
.L_x_30:
[----:B------:R-:W-:Y:S05]  /*25b0*/  @!P1 BRA `(.L_x_31) ;  /* 0x0000000000049947 */ /* 0x000fea0003800000 */
[----:B------:R-:W-:Y:S01]  /*25c0*/  BPT.TRAP 0x1 ;  /* 0x000000040000795c */ /* 0x000fe20000300000 */
.L_x_31:
[----:B------:R-:W-:Y:S01]  /*25d0*/  ISETP.NE.AND P0, PT, R9, RZ, PT ;  /* 0x000000ff0900720c */ /* 0x000fe20003f05270 */
[----:B------:R-:W-:-:S12]  /*25e0*/  UISETP.GT.U32.AND UP0, UPT, UR7, 0x1, UPT ;  /* 0x000000010700788c */ /* 0x000fd8000bf04070 */
[----:B01----:R-:W-:-:S05]  /*25f0*/  @P0 LEA R14, R13, UR12, 0x3 ;  /* 0x0000000c0d0e0c11 */ /* 0x003fca000f8e18ff */
[----:B------:R-:W-:-:S05]  /*2600*/  @P0 VIADD R15, R14, 0x20 ;  /* 0x000000200e0f0836 */ /* 0x000fca0000000000 */
[----:B------:R-:W-:-:S04]  /*2610*/  @P0 PRMT R15, R8, 0x654, R15 ;  /* 0x00000654080f0816 */ /* 0x000fc8000000000f */
[----:B------:R0:W-:Y:S01]  /*2620*/  @P0 SYNCS.ARRIVE.TRANS64.RED.A1T0 RZ, [R15+URZ], RZ ;  /* 0x000000ff0fff09a7 */ /* 0x0001e2000810043f */
[----:B------:R-:W-:-:S13]  /*2630*/  PLOP3.LUT P0, PT, PT, PT, UP0, 0x80, 0x0 ;  /* 0x000000000000781c */ /* 0x000fda0003f0f008 */
[----:B0-----:R-:W-:Y:S05]  /*2640*/  @P0 BRA `(.L_x_32) ;  /* 0x0000000000040947 */ /* 0x001fea0003800000 */
[----:B------:R-:W-:Y:S01]  /*2650*/  BPT.TRAP 0x1 ;  /* 0x000000040000795c */ /* 0x000fe20000300000 */
.L_x_32:
[----:B------:R-:W-:Y:S01]  /*2660*/  UIADD3 UR27, UR27, 0x1, URZ ;  /* 0x000000011b1b7890 */ /* 0x000fe2000fffe03f */
[C---:B------:R-:W-:Y:S01]  /*2670*/  ISETP.GT.AND P1, PT, R12.reuse, 0x1, PT ;  /* 0x000000010c00780c */ /* 0x040fe20003f24270 */
[----:B------:R-:W-:Y:S02]  /*2680*/  VIADD R13, R13, 0x1 ;  /* 0x000000010d0d7836 */ /* 0x000fe40000000000 */
[----:B------:R-:W-:Y:S01]  /*2690*/  UISETP.NE.AND UP0, UPT, UR27, 0x4, UPT ;  /* 0x000000041b00788c */ /* 0x000fe2000bf05270 */
[----:B------:R-:W-:Y:S02]  /*26a0*/  VIADD R12, R12, 0xffffffff ;  /* 0xffffffff0c0c7836 */ /* 0x000fe40000000000 */
[C---:B------:R-:W-:Y:S01]  /*26b0*/  ISETP.NE.AND P0, PT, R13.reuse, 0x4, PT ;  /* 0x000000040d00780c */ /* 0x040fe20003f05270 */
[----:B------:R-:W-:Y:S02]  /*26c0*/  USEL UR6, URZ, 0x1, UP0 ;  /* 0x000000013f067887 */ /* 0x000fe40008000000 */
[----:B------:R-:W-:Y:S01]  /*26d0*/  USEL UR27, UR27, URZ, UP0 ;  /* 0x0000003f1b1b7287 */ /* 0x000fe20008000000 */
[----:B------:R-:W-:-:S03]  /*26e0*/  SEL R13, R13, RZ, P0 ;  /* 0x000000ff0d0d7207 */ /* 0x000fc60000000000 */
[----:B------:R-:W-:Y:S01]  /*26f0*/  LOP3.LUT R22, R22, UR6, RZ, 0x3c, !PT ;  /* 0x0000000616167c12 */ /* 0x000fe2000f8e3cff */
[----:B------:R-:W-:Y:S01]  /*2700*/  UMOV UR6, 0x1 ;  /* 0x0000000100067882 */ /* 0x000fe20000000000 */
[----:B------:R-:W-:Y:S06]  /*2710*/  @P1 BRA `(.L_x_33) ;  /* 0xfffffff8006c1947 */ /* 0x000fec000383ffff */
.L_x_25:
[----:B------:R-:W-:Y:S01]  /*2720*/  UISETP.NE.AND UP0, UPT, UR4, URZ, UPT ;  /* 0x0000003f0400728c */ /* 0x000fe2000bf05270 */
[----:B01----:R-:W0:Y:S03]  /*2730*/  LDC R12, c[0x0][0x28c] ;  /* 0x0000a300ff0c7b82 */ /* 0x003e260000000800 */
[----:B------:R-:W-:-:S06]  /*2740*/  USEL UR4, URZ, 0x1, !UP0 ;  /* 0x000000013f047887 */ /* 0x000fcc000c000000 */
[----:B------:R-:W-:-:S13]  /*2750*/  ISETP.NE.AND P0, PT, RZ, UR4, PT ;  /* 0x00000004ff007c0c */ /* 0x000fda000bf05270 */
[----:B------:R-:W-:Y:S05]  /*2760*/  @!P0 BRA `(.L_x_34) ;  /* 0x0000000000848947 */ /* 0x000fea0003800000 */
[----:B------:R-:W-:Y:S02]  /*2770*/  WARPGROUP.DEPBAR.LE gsb0, 0x0 ;  /* 0x00008000000079c5 */ /* 0x000fe40000010000 */
[----:B------:R-:W-:Y:S01]  /*2780*/  FADD R85, R24, R85 ;  /* 0x0000005518557221 */ /* 0x000fe20000000000 */
        /* <DEDUP_REMOVED lines=30> */
[----:B------:R-:W-:-:S07]  /*2970*/  FADD R20, R20, R55 ;  /* 0x0000003714147221 */ /* 0x000fce0000000000 */
.L_x_34:
[----:B0-----:R-:W-:Y:S01]  /*2980*/  ISETP.GE.AND P0, PT, R12, 0x1, PT ;  /* 0x000000010c00780c */ /* 0x001fe20003f06270 */
[----:B------:R0:W-:Y:S01]  /*2990*/  SYNCS.ARRIVE.TRANS64.A1T0 RZ, [R87+UR26], RZ ;  /* 0x000000ff57ff79a7 */ /* 0x0001e2000810001a */
[----:B------:R-:W-:-:S11]  /*29a0*/  WARPGROUP.DEPBAR.LE gsb0, 0x0 ;  /* 0x00008000000079c5 */ /* 0x000fd60000010000 */
[----:B------:R-:W-:Y:S05]  /*29b0*/  @!P0 BRA `(.L_x_35) ;  /* 0x0000000000488947 */ /* 0x000fea0003800000 */
[----:B------:R-:W-:-:S06]  /*29c0*/  UISETP.NE.AND UP0, UPT, UR24, 0x3, UPT ;  /* 0x000000031800788c */ /* 0x000fcc000bf05270 */
[----:B------:R-:W-:-:S13]  /*29d0*/  PLOP3.LUT P0, PT, PT, PT, UP0, 0x80, 0x0 ;  /* 0x000000000000781c */ /* 0x000fda0003f0f008 */
[----:B------:R-:W-:Y:S05]  /*29e0*/  @!P0 BRA `(.L_x_36) ;  /* 0x0000000000048947 */ /* 0x000fea0003800000 */
[----:B------:R-:W-:Y:S01]  /*29f0*/  BPT.TRAP 0x1 ;  /* 0x000000040000795c */ /* 0x000fe20000300000 */
.L_x_36:
[----:B------:R-:W-:Y:S01]  /*2a00*/  ISETP.NE.AND P0, PT, R9, RZ, PT ;  /* 0x000000ff0900720c */ /* 0x000fe20003f05270 */
[----:B------:R-:W-:-:S12]  /*2a10*/  IMAD.U32 R13, RZ, RZ, UR12 ;  /* 0x0000000cff0d7e24 */ /* 0x000fd8000f8e00ff */
[----:B------:R-:W-:-:S05]  /*2a20*/  VOTEU.ANY UP0, P0 ;  /* 0x00000000003f7886 */ /* 0x000fca0000000100 */
[----:B------:R-:W-:Y:S02]  /*2a30*/  @UP0 UIADD3 UR4, UR20, UR15, URZ ;  /* 0x0000000f14040290 */ /* 0x000fe4000fffe03f */
[----:B------:R-:W-:-:S04]  /*2a40*/  UISETP.GT.U32.AND UP0, UPT, UR7, 0x1, UPT ;  /* 0x000000010700788c */ /* 0x000fc8000bf04070 */
[----:B------:R-:W-:-:S04]  /*2a50*/  IMAD.U32 R12, RZ, RZ, UR4 ;  /* 0x00000004ff0c7e24 */ /* 0x000fc8000f8e00ff */
[----:B------:R-:W-:-:S05]  /*2a60*/  @P0 IMAD.SHL.U32 R12, R12, 0x8, RZ ;  /* 0x000000080c0c0824 */ /* 0x000fca00078e00ff */
[----:B------:R-:W-:-:S04]  /*2a70*/  @P0 LOP3.LUT R12, R12, 0x18, RZ, 0xc0, !PT ;  /* 0x000000180c0c0812 */ /* 0x000fc800078ec0ff */
[----:B------:R-:W-:-:S04]  /*2a80*/  @P0 IADD3 R13, R13, 0x20, R12 ;  /* 0x000000200d0d0810 */ /* 0x000fc80007ffe00c */
[----:B------:R-:W-:-:S04]  /*2a90*/  @P0 PRMT R13, R8, 0x654, R13 ;  /* 0x00000654080d0816 */ /* 0x000fc8000000000d */
[----:B------:R1:W-:Y:S01]  /*2aa0*/  @P0 SYNCS.ARRIVE.TRANS64.RED.A1T0 RZ, [R13+URZ], RZ ;  /* 0x000000ff0dff09a7 */ /* 0x0003e2000810043f */
[----:B------:R-:W-:-:S13]  /*2ab0*/  PLOP3.LUT P0, PT, PT, PT, UP0, 0x80, 0x0 ;  /* 0x000000000000781c */ /* 0x000fda0003f0f008 */
[----:B-1----:R-:W-:Y:S05]  /*2ac0*/  @P0 BRA `(.L_x_35) ;  /* 0x0000000000040947 */ /* 0x002fea0003800000 */
[----:B------:R-:W-:Y:S01]  /*2ad0*/  BPT.TRAP 0x1 ;  /* 0x000000040000795c */ /* 0x000fe20000300000 */
.L_x_35:
[----:B------:R-:W-:Y:S01]  /*2ae0*/  SHF.L.U32 R12, R86, 0x1f, RZ ;  /* 0x0000001f560c7819 */ /* 0x000fe200000006ff */
[----:B------:R-:W1:Y:S01]  /*2af0*/  LDC R25, c[0x0][0x288] ;  /* 0x0000a200ff197b82 */ /* 0x000e620000000800 */
[----:B------:R-:W-:Y:S02]  /*2b00*/  IMAD.SHL.U32 R24, R2, 0x40, RZ ;  /* 0x0000004002187824 */ /* 0x000fe400078e00ff */
[----:B------:R-:W4:Y:S02]  /*2b10*/  SYNCS.PHASECHK.TRANS64.TRYWAIT P0, [R17+URZ+0x8], R12 ;  /* 0x0000080c110075a7 */ /* 0x000f24000800017f */
[----:B----4-:R-:W-:Y:S05]  /*2b20*/  @!P0 BRA `(.L_x_37) ;  /* 0x0000004000308947 */ /* 0x010fea0003800000 */
.L_x_131:
[----:B------:R-:W-:Y:S01]  /*2b30*/  ULDC UR4, c[0x0][0x284] ;  /* 0x0000a10000047ab9 */ /* 0x000fe20000000800 */
[----:B------:R-:W-:Y:S01]  /*2b40*/  IMAD.SHL.U32 R28, R3, 0x40, RZ ;  /* 0x00000040031c7824 */ /* 0x000fe200078e00ff */
[----:B------:R-:W-:-:S04]  /*2b50*/  ISETP.GE.AND P0, PT, R24, UR4, PT ;  /* 0x0000000418007c0c */ /* 0x000fc8000bf06270 */
[----:B-1----:R-:W-:-:S13]  /*2b60*/  ISETP.GE.OR P0, PT, R28, R25, P0 ;  /* 0x000000191c00720c */ /* 0x002fda0000706670 */
[----:B------:R-:W-:Y:S05]  /*2b70*/  @P0 BRA `(.L_x_38) ;  /* 0x0000002400d00947 */ /* 0x000fea0003800000 */
[----:B------:R-:W1:Y:S01]  /*2b80*/  LDC.64 R22, c[0x0][0x5c8] ;  /* 0x00017200ff167b82 */ /* 0x000e620000000a00 */
[----:B------:R-:W-:Y:S01]  /*2b90*/  IMAD.SHL.U32 R14, R16, 0x2, RZ ;  /* 0x00000002100e7824 */ /* 0x000fe200078e00ff */
[----:B------:R-:W-:Y:S01]  /*2ba0*/  SHF.R.S32.HI R30, RZ, 0x1f, R4 ;  /* 0x0000001fff1e7819 */ /* 0x000fe20000011404 */
[----:B------:R-:W-:Y:S01]  /*2bb0*/  ULDC.64 UR4, c[0x0][0x5d0] ;  /* 0x0001740000047ab9 */ /* 0x000fe20000000a00 */
[----:B------:R-:W-:Y:S01]  /*2bc0*/  SHF.R.S32.HI R29, RZ, 0x1f, R28 ;  /* 0x0000001fff1d7819 */ /* 0x000fe2000001141c */
[----:B------:R-:W-:Y:S01]  /*2bd0*/  IMAD.WIDE R26, R2, 0x40, R6 ;  /* 0x00000040021a7825 */ /* 0x000fe200078e0206 */
[--C-:B------:R-:W-:Y:S01]  /*2be0*/  SHF.R.S32.HI R15, RZ, 0x1f, R14.reuse ;  /* 0x0000001fff0f7819 */ /* 0x100fe2000001140e */
[----:B------:R-:W-:Y:S02]  /*2bf0*/  BSSY B0, `(.L_x_38) ;  /* 0x000026c000007945 */ /* 0x000fe40003800000 */
[----:B------:R-:W-:Y:S02]  /*2c00*/  IMAD R3, R30, UR4, RZ ;  /* 0x000000041e037c24 */ /* 0x000fe4000f8e02ff */
[----:B----4-:R-:W-:-:S04]  /*2c10*/  IMAD.WIDE.U32 R12, R4, UR4, R14 ;  /* 0x00000004040c7c25 */ /* 0x010fc8000f8e000e */
[----:B------:R-:W-:Y:S01]  /*2c20*/  IMAD R3, R4, UR5, R3 ;  /* 0x0000000504037c24 */ /* 0x000fe2000f8e0203 */
[----:B------:R-:W-:Y:S01]  /*2c30*/  IADD3 R12, P0, R28, R12, RZ ;  /* 0x0000000c1c0c7210 */ /* 0x000fe20007f1e0ff */
[----:B------:R-:W-:Y:S01]  /*2c40*/  ULDC.64 UR4, c[0x0][0x5c0] ;  /* 0x0001700000047ab9 */ /* 0x000fe20000000a00 */
[----:B------:R-:W-:Y:S02]  /*2c50*/  IMAD R25, R16, -0x2, R25 ;  /* 0xfffffffe10197824 */ /* 0x000fe400078e0219 */
[----:B------:R-:W-:Y:S01]  /*2c60*/  IADD3.X R13, R29, R13, R3, P0, !PT ;  /* 0x0000000d1d0d7210 */ /* 0x000fe200007fe403 */
[----:B------:R-:W-:Y:S02]  /*2c70*/  IMAD.IADD R24, R19, 0x1, -R24 ;  /* 0x0000000113187824 */ /* 0x000fe400078e0a18 */
[----:B------:R-:W-:Y:S02]  /*2c80*/  IMAD.IADD R25, R25, 0x1, -R28 ;  /* 0x0000000119197824 */ /* 0x000fe400078e0a1c */
[----:B-1----:R-:W-:-:S02]  /*2c90*/  IMAD R2, R27, R22, RZ ;  /* 0x000000161b027224 */ /* 0x002fc400078e02ff */
[----:B------:R-:W-:-:S04]  /*2ca0*/  IMAD.WIDE.U32 R12, R26, R22, R12 ;  /* 0x000000161a0c7225 */ /* 0x000fc800078e000c */
[----:B------:R-:W-:Y:S01]  /*2cb0*/  IMAD R3, R26, R23, R2 ;  /* 0x000000171a037224 */ /* 0x000fe200078e0202 */
[----:B------:R-:W-:Y:S02]  /*2cc0*/  LEA R2, P0, R22, R12, 0x3 ;  /* 0x0000000c16027211 */ /* 0x000fe400078018ff */
[----:B------:R-:W-:Y:S01]  /*2cd0*/  IADD3 R12, P1, R12, UR4, RZ ;  /* 0x000000040c0c7c10 */ /* 0x000fe2000ff3e0ff */
[----:B------:R-:W-:Y:S01]  /*2ce0*/  IMAD.IADD R13, R13, 0x1, R3 ;  /* 0x000000010d0d7824 */ /* 0x000fe200078e0203 */
[----:B------:R-:W-:-:S04]  /*2cf0*/  IADD3 R2, P2, R2, UR4, RZ ;  /* 0x0000000402027c10 */ /* 0x000fc8000ff5e0ff */
[----:B------:R-:W-:Y:S02]  /*2d00*/  LEA.HI.X R3, R22, R13, R23, 0x3, P0 ;  /* 0x0000000d16037211 */ /* 0x000fe400000f1c17 */
[----:B---3-5:R-:W-:Y:S02]  /*2d10*/  FSETP.NEU.AND P0, PT, R11, RZ, PT ;  /* 0x000000ff0b00720b */ /* 0x028fe40003f0d000 */
[----:B------:R-:W-:Y:S02]  /*2d20*/  IADD3.X R13, R13, UR5, RZ, P1, !PT ;  /* 0x000000050d0d7c10 */ /* 0x000fe40008ffe4ff */
[----:B------:R-:W-:-:S09]  /*2d30*/  IADD3.X R3, R3, UR5, RZ, P2, !PT ;  /* 0x0000000503037c10 */ /* 0x000fd200097fe4ff */
[----:B------:R-:W-:Y:S05]  /*2d40*/  @!P0 BRA `(.L_x_39) ;  /* 0x0000001c00188947 */ /* 0x000fea0003800000 */
[----:B------:R-:W-:Y:S01]  /*2d50*/  ULDC.64 UR4, c[0x0][0x5b8] ;  /* 0x00016e0000047ab9 */ /* 0x000fe20000000a00 */
[----:B------:R-:W-:Y:S01]  /*2d60*/  ULDC.64 UR8, c[0x0][0x5a8] ;  /* 0x00016a0000087ab9 */ /* 0x000fe20000000a00 */
[----:B------:R-:W-:Y:S01]  /*2d70*/  IMAD.WIDE.U32 R14, R4, UR4, R14 ;  /* 0x00000004040e7c25 */ /* 0x000fe2000f8e000e */
[----:B------:R-:W-:Y:S03]  /*2d80*/  BSSY B1, `(.L_x_40) ;  /* 0x0000010000017945 */ /* 0x000fe60003800000 */
[----:B------:R-:W-:Y:S01]  /*2d90*/  IMAD R23, R30, UR4, RZ ;  /* 0x000000041e177c24 */ /* 0x000fe2000f8e02ff */
[----:B------:R-:W-:-:S03]  /*2da0*/  IADD3 R22, P0, R28, R14, RZ ;  /* 0x0000000e1c167210 */ /* 0x000fc60007f1e0ff */
[----:B------:R-:W-:Y:S01]  /*2db0*/  IMAD R23, R4, UR5, R23 ;  /* 0x0000000504177c24 */ /* 0x000fe2000f8e0217 */
[----:B------:R-:W-:Y:S01]  /*2dc0*/  ULDC.64 UR4, c[0x0][0x5b0] ;  /* 0x00016c0000047ab9 */ /* 0x000fe20000000a00 */
[----:B------:R-:W-:-:S03]  /*2dd0*/  PRMT R4, RZ, 0x7610, R4 ;  /* 0x00007610ff047816 */ /* 0x000fc60000000004 */
[----:B------:R-:W-:Y:S01]  /*2de0*/  IADD3.X R23, R29, R15, R23, P0, !PT ;  /* 0x0000000f1d177210 */ /* 0x000fe200007fe417 */
[----:B------:R-:W-:Y:S01]  /*2df0*/  IMAD R29, R27, UR4, RZ ;  /* 0x000000041b1d7c24 */ /* 0x000fe2000f8e02ff */
[----:B------:R-:W-:Y:S01]  /*2e00*/  ISETP.GE.AND P0, PT, R25, 0x1, PT ;  /* 0x000000011900780c */ /* 0x000fe20003f06270 */
[----:B------:R-:W-:-:S03]  /*2e10*/  IMAD.WIDE.U32 R14, R26, UR4, R22 ;  /* 0x000000041a0e7c25 */ /* 0x000fc6000f8e0016 */
[----:B------:R-:W-:Y:S01]  /*2e20*/  ISETP.LT.OR P2, PT, R24, 0x1, !P0 ;  /* 0x000000011800780c */ /* 0x000fe20004741670 */
[----:B------:R-:W-:Y:S01]  /*2e30*/  IMAD R29, R26, UR5, R29 ;  /* 0x000000051a1d7c24 */ /* 0x000fe2000f8e021d */
[----:B------:R-:W-:-:S04]  /*2e40*/  IADD3 R14, P1, R14, UR8, RZ ;  /* 0x000000080e0e7c10 */ /* 0x000fc8000ff3e0ff */
[----:B------:R-:W-:-:S07]  /*2e50*/  IADD3.X R15, R15, UR9, R29, P1, !PT ;  /* 0x000000090f0f7c10 */ /* 0x000fce0008ffe41d */
[----:B------:R-:W-:Y:S05]  /*2e60*/  @P2 BRA `(.L_x_41) ;  /* 0x0000000000042947 */ /* 0x000fea0003800000 */
[----:B------:R1:W5:Y:S02]  /*2e70*/  LDG.E.U8 R4, desc[UR18][R14.64] ;  /* 0x000000120e047981 */ /* 0x000364000c1e1100 */
.L_x_41:
[----:B------:R-:W-:Y:S05]  /*2e80*/  BSYNC B1 ;  /* 0x0000000000017941 */ /* 0x000fea0003800000 */
.L_x_40:
[----:B-----5:R-:W-:Y:S01]  /*2e90*/  LOP3.LUT R4, R4, 0xff, RZ, 0xc0, !PT ;  /* 0x000000ff04047812 */ /* 0x020fe200078ec0ff */
[----:B------:R-:W-:Y:S01]  /*2ea0*/  BSSY B1, `(.L_x_42) ;  /* 0x000000c000017945 */ /* 0x000fe20003800000 */
[----:B------:R-:W-:Y:S02]  /*2eb0*/  ISETP.GE.AND P1, PT, R25, 0x2, PT ;  /* 0x000000021900780c */ /* 0x000fe40003f26270 */
[----:B------:R-:W-:Y:S02]  /*2ec0*/  F2FP.F16.E5M2.UNPACK_B R4, R4 ;  /* 0x00000004ff04723e */ /* 0x000fe400020004ff */
[----:B------:R-:W-:-:S03]  /*2ed0*/  ISETP.LT.OR P3, PT, R24, 0x1, !P1 ;  /* 0x000000011800780c */ /* 0x000fc60004f61670 */
[----:B------:R-:W-:-:S05]  /*2ee0*/  HADD2.F32 R4, -RZ, R4.H0_H0 ;  /* 0x20000004ff047230 */ /* 0x000fca0000004100 */
[----:B------:R-:W-:-:S04]  /*2ef0*/  FMUL R4, R4, R11 ;  /* 0x0000000b04047220 */ /* 0x000fc80000400000 */
[----:B--2---:R-:W-:-:S05]  /*2f00*/  FFMA R4, R85, R10, R4 ;  /* 0x0000000a55047223 */ /* 0x004fca0000000004 */
[----:B------:R-:W-:Y:S02]  /*2f10*/  F2FP.SATFINITE.E5M2.F32.PACK_AB_MERGE_C R29, RZ, R4, RZ ;  /* 0x00000004ff1d723e */ /* 0x000fe400048060ff */
[----:B------:R-:W-:-:S03]  /*2f20*/  PRMT R4, RZ, 0x7610, R4 ;  /* 0x00007610ff047816 */ /* 0x000fc60000000004 */
[----:B------:R2:W-:Y:S01]  /*2f30*/  @!P2 STG.E.U8 desc[UR18][R12.64], R29 ;  /* 0x0000001d0c00a986 */ /* 0x0005e2000c101112 */
[----:B------:R-:W-:Y:S05]  /*2f40*/  @P3 BRA `(.L_x_43) ;  /* 0x0000000000043947 */ /* 0x000fea0003800000 */
[----:B------:R3:W5:Y:S02]  /*2f50*/  LDG.E.U8 R4, desc[UR18][R14.64+0x1] ;  /* 0x000001120e047981 */ /* 0x000764000c1e1100 */
.L_x_43:
[----:B------:R-:W-:Y:S05]  /*2f60*/  BSYNC B1 ;  /* 0x0000000000017941 */ /* 0x000fea0003800000 */
.L_x_42:
[----:B-----5:R-:W-:Y:S01]  /*2f70*/  LOP3.LUT R4, R4, 0xff, RZ, 0xc0, !PT ;  /* 0x000000ff04047812 */ /* 0x020fe200078ec0ff */
[----:B------:R-:W-:Y:S01]  /*2f80*/  BSSY B1, `(.L_x_44) ;  /* 0x0000012000017945 */ /* 0x000fe20003800000 */
[----:B--2---:R-:W-:Y:S02]  /*2f90*/  IADD3 R29, P2, R26, 0x8, RZ ;  /* 0x000000081a1d7810 */ /* 0x004fe40007f5e0ff */
[----:B------:R-:W-:Y:S02]  /*2fa0*/  F2FP.F16.E5M2.UNPACK_B R4, R4 ;  /* 0x00000004ff04723e */ /* 0x000fe400020004ff */
[----:B------:R-:W-:Y:S01]  /*2fb0*/  ISETP.LT.OR P0, PT, R24, 0x9, !P0 ;  /* 0x000000091800780c */ /* 0x000fe20004701670 */
[----:B------:R-:W-:Y:S02]  /*2fc0*/  IMAD.X R26, RZ, RZ, R27, P2 ;  /* 0x000000ffff1a7224 */ /* 0x000fe400010e061b */
[----:B------:R-:W-:Y:S02]  /*2fd0*/  HADD2.F32 R4, -RZ, R4.H0_H0 ;  /* 0x20000004ff047230 */ /* 0x000fe40000004100 */
[----:B------:R-:W-:-:S02]  /*2fe0*/  IMAD R26, R26, UR4, RZ ;  /* 0x000000041a1a7c24 */ /* 0x000fc4000f8e02ff */
[----:B------:R-:W-:-:S04]  /*2ff0*/  IMAD.WIDE.U32 R22, R29, UR4, R22 ;  /* 0x000000041d167c25 */ /* 0x000fc8000f8e0016 */
[----:B------:R-:W-:Y:S01]  /*3000*/  FMUL R27, R4, R11 ;  /* 0x0000000b041b7220 */ /* 0x000fe20000400000 */
[----:B------:R-:W-:Y:S01]  /*3010*/  PRMT R4, RZ, 0x7610, R4 ;  /* 0x00007610ff047816 */ /* 0x000fe20000000004 */
[----:B------:R-:W-:Y:S02]  /*3020*/  IMAD R29, R29, UR5, R26 ;  /* 0x000000051d1d7c24 */ /* 0x000fe4000f8e021a */
[----:B------:R-:W-:Y:S01]  /*3030*/  FFMA R27, R84, R10, R27 ;  /* 0x0000000a541b7223 */ /* 0x000fe2000000001b */
[----:B------:R-:W-:-:S04]  /*3040*/  IADD3 R22, P2, R22, UR8, RZ ;  /* 0x0000000816167c10 */ /* 0x000fc8000ff5e0ff */
[----:B------:R-:W-:Y:S02]  /*3050*/  F2FP.SATFINITE.E5M2.F32.PACK_AB_MERGE_C R27, RZ, R27, RZ ;  /* 0x0000001bff1b723e */ /* 0x000fe400048060ff */
[----:B------:R-:W-:-:S03]  /*3060*/  IADD3.X R23, R23, UR9, R29, P2, !PT ;  /* 0x0000000917177c10 */ /* 0x000fc600097fe41d */
[----:B------:R2:W-:Y:S01]  /*3070*/  @!P3 STG.E.U8 desc[UR18][R12.64+0x1], R27 ;  /* 0x0000011b0c00b986 */ /* 0x0005e2000c101112 */
[----:B------:R-:W-:Y:S05]  /*3080*/  @P0 BRA `(.L_x_45) ;  /* 0x0000000000040947 */ /* 0x000fea0003800000 */
[----:B------:R4:W5:Y:S02]  /*3090*/  LDG.E.U8 R4, desc[UR18][R22.64] ;  /* 0x0000001216047981 */ /* 0x000964000c1e1100 */
.L_x_45:
[----:B------:R-:W-:Y:S05]  /*30a0*/  BSYNC B1 ;  /* 0x0000000000017941 */ /* 0x000fea0003800000 */
.L_x_44:
[----:B-----5:R-:W-:Y:S01]  /*30b0*/  LOP3.LUT R4, R4, 0xff, RZ, 0xc0, !PT ;  /* 0x000000ff04047812 */ /* 0x020fe200078ec0ff */
[----:B------:R-:W-:Y:S01]  /*30c0*/  BSSY B1, `(.L_x_46) ;  /* 0x000000b000017945 */ /* 0x000fe20003800000 */
[----:B------:R-:W-:Y:S02]  /*30d0*/  ISETP.LT.OR P1, PT, R24, 0x9, !P1 ;  /* 0x000000091800780c */ /* 0x000fe40004f21670 */
[----:B------:R-:W-:-:S05]  /*30e0*/  F2FP.F16.E5M2.UNPACK_B R4, R4 ;  /* 0x00000004ff04723e */ /* 0x000fca00020004ff */
[----:B------:R-:W-:-:S05]  /*30f0*/  HADD2.F32 R4, -RZ, R4.H0_H0 ;  /* 0x20000004ff047230 */ /* 0x000fca0000004100 */
[----:B------:R-:W-:-:S04]  /*3100*/  FMUL R4, R4, R11 ;  /* 0x0000000b04047220 */ /* 0x000fc80000400000 */
[----:B------:R-:W-:-:S05]  /*3110*/  FFMA R4, R83, R10, R4 ;  /* 0x0000000a53047223 */ /* 0x000fca0000000004 */
[----:B--2---:R-:W-:Y:S02]  /*3120*/  F2FP.SATFINITE.E5M2.F32.PACK_AB_MERGE_C R27, RZ, R4, RZ ;  /* 0x00000004ff1b723e */ /* 0x004fe400048060ff */
[----:B------:R-:W-:-:S03]  /*3130*/  PRMT R4, RZ, 0x7610, R4 ;  /* 0x00007610ff047816 */ /* 0x000fc60000000004 */
[----:B------:R2:W-:Y:S01]  /*3140*/  @!P0 STG.E.U8 desc[UR18][R2.64], R27 ;  /* 0x0000001b02008986 */ /* 0x0005e2000c101112 */
[----:B------:R-:W-:Y:S05]  /*3150*/  @P1 BRA `(.L_x_47) ;  /* 0x0000000000041947 */ /* 0x000fea0003800000 */
[----:B------:R0:W5:Y:S02]  /*3160*/  LDG.E.U8 R4, desc[UR18][R22.64+0x1] ;  /* 0x0000011216047981 */ /* 0x000164000c1e1100 */
.L_x_47:
[----:B------:R-:W-:Y:S05]  /*3170*/  BSYNC B1 ;  /* 0x0000000000017941 */ /* 0x000fea0003800000 */
.L_x_46:
[----:B-----5:R-:W-:Y:S01]  /*3180*/  LOP3.LUT R4, R4, 0xff, RZ, 0xc0, !PT ;  /* 0x000000ff04047812 */ /* 0x020fe200078ec0ff */
[----:B------:R-:W-:Y:S01]  /*3190*/  BSSY B1, `(.L_x_48) ;  /* 0x000000c000017945 */ /* 0x000fe20003800000 */
[----:B------:R-:W-:Y:S02]  /*31a0*/  ISETP.GE.AND P0, PT, R25, 0x9, PT ;  /* 0x000000091900780c */ /* 0x000fe40003f06270 */
[----:B------:R-:W-:Y:S02]  /*31b0*/  F2FP.F16.E5M2.UNPACK_B R4, R4 ;  /* 0x00000004ff04723e */ /* 0x000fe400020004ff */
[----:B------:R-:W-:-:S03]  /*31c0*/  ISETP.LT.OR P2, PT, R24, 0x1, !P0 ;  /* 0x000000011800780c */ /* 0x000fc60004741670 */
[----:B------:R-:W-:-:S05]  /*31d0*/  HADD2.F32 R4, -RZ, R4.H0_H0 ;  /* 0x20000004ff047230 */ /* 0x000fca0000004100 */
[----:B--2---:R-:W-:Y:S01]  /*31e0*/  FMUL R27, R4, R11 ;  /* 0x0000000b041b7220 */ /* 0x004fe20000400000 */
[----:B------:R-:W-:-:S03]  /*31f0*/  PRMT R4, RZ, 0x7610, R4 ;  /* 0x00007610ff047816 */ /* 0x000fc60000000004 */
[----:B------:R-:W-:-:S05]  /*3200*/  FFMA R27, R82, R10, R27 ;  /* 0x0000000a521b7223 */ /* 0x000fca000000001b */
[----:B------:R-:W-:-:S05]  /*3210*/  F2FP.SATFINITE.E5M2.F32.PACK_AB_MERGE_C R27, RZ, R27, RZ ;  /* 0x0000001bff1b723e */ /* 0x000fca00048060ff */
[----:B------:R2:W-:Y:S01]  /*3220*/  @!P1 STG.E.U8 desc[UR18][R2.64+0x1], R27 ;  /* 0x0000011b02009986 */ /* 0x0005e2000c101112 */
[----:B------:R-:W-:Y:S05]  /*3230*/  @P2 BRA `(.L_x_49) ;  /* 0x0000000000042947 */ /* 0x000fea0003800000 */
[----:B------:R0:W5:Y:S02]  /*3240*/  LDG.E.U8 R4, desc[UR18][R14.64+0x8] ;  /* 0x000008120e047981 */ /* 0x000164000c1e1100 */
.L_x_49:
[----:B------:R-:W-:Y:S05]  /*3250*/  BSYNC B1 ;  /* 0x0000000000017941 */ /* 0x000fea0003800000 */
.L_x_48:
[----:B-----5:R-:W-:Y:S01]  /*3260*/  LOP3.LUT R4, R4, 0xff, RZ, 0xc0, !PT ;  /* 0x000000ff04047812 */ /* 0x020fe200078ec0ff */
[----:B------:R-:W-:Y:S01]  /*3270*/  BSSY B1, `(.L_x_50) ;  /* 0x000000c000017945 */ /* 0x000fe20003800000 */
[----:B------:R-:W-:Y:S02]  /*3280*/  ISETP.GE.AND P1, PT, R25, 0xa, PT ;  /* 0x0000000a1900780c */ /* 0x000fe40003f26270 */
[----:B------:R-:W-:Y:S02]  /*3290*/  F2FP.F16.E5M2.UNPACK_B R4, R4 ;  /* 0x00000004ff04723e */ /* 0x000fe400020004ff */
[----:B------:R-:W-:-:S03]  /*32a0*/  ISETP.LT.OR P3, PT, R24, 0x1, !P1 ;  /* 0x000000011800780c */ /* 0x000fc60004f61670 */
        /* <DEDUP_REMOVED lines=8> */
.L_x_51:
[----:B------:R-:W-:Y:S05]  /*3330*/  BSYNC B1 ;  /* 0x0000000000017941 */ /* 0x000fea0003800000 */
.L_x_50:
[----:B-----5:R-:W-:Y:S01]  /*3340*/  LOP3.LUT R4, R4, 0xff, RZ, 0xc0, !PT ;  /* 0x000000ff04047812 */ /* 0x020fe200078ec0ff */
[----:B------:R-:W-:Y:S01]  /*3350*/  BSSY B1, `(.L_x_52) ;  /* 0x000000b000017945 */ /* 0x000fe20003800000 */
[----:B------:R-:W-:Y:S02]  /*3360*/  ISETP.LT.OR P0, PT, R24, 0x9, !P0 ;  /* 0x000000091800780c */ /* 0x000fe40004701670 */
[----:B------:R-:W-:-:S05]  /*3370*/  F2FP.F16.E5M2.UNPACK_B R4, R4 ;  /* 0x00000004ff04723e */ /* 0x000fca00020004ff */
        /* <DEDUP_REMOVED lines=8> */
.L_x_53:
[----:B------:R-:W-:Y:S05]  /*3400*/  BSYNC B1 ;  /* 0x0000000000017941 */ /* 0x000fea0003800000 */
.L_x_52:
        /* <DEDUP_REMOVED lines=12> */
.L_x_55:
[----:B------:R-:W-:Y:S05]  /*34d0*/  BSYNC B1 ;  /* 0x0000000000017941 */ /* 0x000fea0003800000 */
.L_x_54:
        /* <DEDUP_REMOVED lines=13> */
.L_x_57:
[----:B------:R-:W-:Y:S05]  /*35b0*/  BSYNC B1 ;  /* 0x0000000000017941 */ /* 0x000fea0003800000 */
.L_x_56:
        /* <DEDUP_REMOVED lines=13> */
.L_x_59:
[----:B------:R-:W-:Y:S05]  /*3690*/  BSYNC B1 ;  /* 0x0000000000017941 */ /* 0x000fea0003800000 */
.L_x_58:
        /* <DEDUP_REMOVED lines=12> */
.L_x_61:
[----:B------:R-:W-:Y:S05]  /*3760*/  BSYNC B1 ;  /* 0x0000000000017941 */ /* 0x000fea0003800000 */
.L_x_60:
        /* <DEDUP_REMOVED lines=12> */
.L_x_63:
[----:B------:R-:W-:Y:S05]  /*3830*/  BSYNC B1 ;  /* 0x0000000000017941 */ /* 0x000fea0003800000 */
.L_x_62:
        /* <DEDUP_REMOVED lines=13> */
.L_x_65:
[----:B------:R-:W-:Y:S05]  /*3910*/  BSYNC B1 ;  /* 0x0000000000017941 */ /* 0x000fea0003800000 */
.L_x_64:
        /* <DEDUP_REMOVED lines=13> */
.L_x_67:
[----:B------:R-:W-:Y:S05]  /*39f0*/  BSYNC B1 ;  /* 0x0000000000017941 */ /* 0x000fea0003800000 */
.L_x_66:
        /* <DEDUP_REMOVED lines=12> */
.L_x_69:
[----:B------:R-:W-:Y:S05]  /*3ac0*/  BSYNC B1 ;  /* 0x0000000000017941 */ /* 0x000fea0003800000 */
.L_x_68:
        /* <DEDUP_REMOVED lines=12> */
.L_x_71:
[----:B------:R-:W-:Y:S05]  /*3b90*/  BSYNC B1 ;  /* 0x0000000000017941 */ /* 0x000fea0003800000 */
.L_x_70:
        /* <DEDUP_REMOVED lines=13> */
.L_x_73:
[----:B------:R-:W-:Y:S05]  /*3c70*/  BSYNC B1 ;  /* 0x0000000000017941 */ /* 0x000fea0003800000 */
.L_x_72:
        /* <DEDUP_REMOVED lines=13> */
.L_x_75:
[----:B------:R-:W-:Y:S05]  /*3d50*/  BSYNC B1 ;  /* 0x0000000000017941 */ /* 0x000fea0003800000 */
.L_x_74:
        /* <DEDUP_REMOVED lines=12> */
.L_x_77:
[----:B------:R-:W-:Y:S05]  /*3e20*/  BSYNC B1 ;  /* 0x0000000000017941 */ /* 0x000fea0003800000 */
.L_x_76:
        /* <DEDUP_REMOVED lines=12> */
.L_x_79:
[----:B------:R-:W-:Y:S05]  /*3ef0*/  BSYNC B1 ;  /* 0x0000000000017941 */ /* 0x000fea0003800000 */
.L_x_78:
        /* <DEDUP_REMOVED lines=13> */
.L_x_81:
[----:B------:R-:W-:Y:S05]  /*3fd0*/  BSYNC B1 ;  /* 0x0000000000017941 */ /* 0x000fea0003800000 */
.L_x_80:
        /* <DEDUP_REMOVED lines=13> */
.L_x_83:
[----:B------:R-:W-:Y:S05]  /*40b0*/  BSYNC B1 ;  /* 0x0000000000017941 */ /* 0x000fea0003800000 */
.L_x_82:
        /* <DEDUP_REMOVED lines=12> */
.L_x_85:
[----:B------:R-:W-:Y:S05]  /*4180*/  BSYNC B1 ;  /* 0x0000000000017941 */ /* 0x000fea0003800000 */
.L_x_84:
        /* <DEDUP_REMOVED lines=12> */
.L_x_87:
[----:B------:R-:W-:Y:S05]  /*4250*/  BSYNC B1 ;  /* 0x0000000000017941 */ /* 0x000fea0003800000 */
.L_x_86:
        /* <DEDUP_REMOVED lines=13> */
.L_x_89:
[----:B------:R-:W-:Y:S05]  /*4330*/  BSYNC B1 ;  /* 0x0000000000017941 */ /* 0x000fea0003800000 */
.L_x_88:
        /* <DEDUP_REMOVED lines=13> */
.L_x_91:
[----:B------:R-:W-:Y:S05]  /*4410*/  BSYNC B1 ;  /* 0x0000000000017941 */ /* 0x000fea0003800000 */
.L_x_90:
        /* <DEDUP_REMOVED lines=12> */
.L_x_93:
[----:B------:R-:W-:Y:S05]  /*44e0*/  BSYNC B1 ;  /* 0x0000000000017941 */ /* 0x000fea0003800000 */
.L_x_92:
        /* <DEDUP_REMOVED lines=12> */
.L_x_95:
[----:B------:R-:W-:Y:S05]  /*45b0*/  BSYNC B1 ;  /* 0x0000000000017941 */ /* 0x000fea0003800000 */
.L_x_94:
        /* <DEDUP_REMOVED lines=13> */
.L_x_97:
[----:B------:R-:W-:Y:S05]  /*4690*/  BSYNC B1 ;  /* 0x0000000000017941 */ /* 0x000fea0003800000 */
.L_x_96:
        /* <DEDUP_REMOVED lines=8> */
[----:B------:R-:W-:Y:S02]  /*4720*/  F2FP.SATFINITE.E5M2.F32.PACK_AB_MERGE_C R25, RZ, R4, RZ ;  /* 0x00000004ff19723e */ /* 0x000fe400048060ff */
[----:B------:R-:W-:-:S03]  /*4730*/  PRMT R4, RZ, 0x7610, R4 ;  /* 0x00007610ff047816 */ /* 0x000fc60000000004 */
[----:B------:R0:W-:Y:S01]  /*4740*/  @!P2 STG.E.U8 desc[UR18][R12.64+0x38], R25 ;  /* 0x000038190c00a986 */ /* 0x0001e2000c101112 */
[----:B------:R-:W-:Y:S05]  /*4750*/  @P3 BRA `(.L_x_99) ;  /* 0x0000000000043947 */ /* 0x000fea0003800000 */
[----:B------:R0:W5:Y:S02]  /*4760*/  LDG.E.U8 R4, desc[UR18][R14.64+0x39] ;  /* 0x000039120e047981 */ /* 0x000164000c1e1100 */
.L_x_99:
[----:B------:R-:W-:Y:S05]  /*4770*/  BSYNC B1 ;  /* 0x0000000000017941 */ /* 0x000fea0003800000 */
.L_x_98:
[----:B-----5:R-:W-:Y:S01]  /*4780*/  LOP3.LUT R4, R4, 0xff, RZ, 0xc0, !PT ;  /* 0x000000ff04047812 */ /* 0x020fe200078ec0ff */
[----:B------:R-:W-:Y:S01]  /*4790*/  BSSY B1, `(.L_x_100) ;  /* 0x000000b000017945 */ /* 0x000fe20003800000 */
[----:B------:R-:W-:Y:S02]  /*47a0*/  ISETP.LT.OR P0, PT, R24, 0x9, !P0 ;  /* 0x000000091800780c */ /* 0x000fe40004701670 */
[----:B------:R-:W-:-:S05]  /*47b0*/  F2FP.F16.E5M2.UNPACK_B R4, R4 ;  /* 0x00000004ff04723e */ /* 0x000fca00020004ff */
[----:B------:R-:W-:-:S05]  /*47c0*/  HADD2.F32 R4, -RZ, R4.H0_H0 ;  /* 0x20000004ff047230 */ /* 0x000fca0000004100 */
[----:B01-3--:R-:W-:Y:S01]  /*47d0*/  FMUL R15, R4, R11 ;  /* 0x0000000b040f7220 */ /* 0x00bfe20000400000 */
[----:B------:R-:W-:-:S03]  /*47e0*/  PRMT R4, RZ, 0x7610, R4 ;  /* 0x00007610ff047816 */ /* 0x000fc60000000004 */
[----:B------:R-:W-:-:S05]  /*47f0*/  FFMA R15, R56, R10, R15 ;  /* 0x0000000a380f7223 */ /* 0x000fca000000000f */
[----:B------:R-:W-:-:S05]  /*4800*/  F2FP.SATFINITE.E5M2.F32.PACK_AB_MERGE_C R15, RZ, R15, RZ ;  /* 0x0000000fff0f723e */ /* 0x000fca00048060ff */
[----:B------:R0:W-:Y:S01]  /*4810*/  @!P3 STG.E.U8 desc[UR18][R12.64+0x39], R15 ;  /* 0x0000390f0c00b986 */ /* 0x0001e2000c101112 */
[----:B------:R-:W-:Y:S05]  /*4820*/  @P0 BRA `(.L_x_101) ;  /* 0x0000000000040947 */ /* 0x000fea0003800000 */
[----:B------:R1:W5:Y:S02]  /*4830*/  LDG.E.U8 R4, desc[UR18][R22.64+0x38] ;  /* 0x0000381216047981 */ /* 0x000364000c1e1100 */
.L_x_101:
[----:B------:R-:W-:Y:S05]  /*4840*/  BSYNC B1 ;  /* 0x0000000000017941 */ /* 0x000fea0003800000 */
.L_x_100:
[----:B-----5:R-:W-:Y:S01]  /*4850*/  LOP3.LUT R4, R4, 0xff, RZ, 0xc0, !PT ;  /* 0x000000ff04047812 */ /* 0x020fe200078ec0ff */
[----:B------:R-:W-:Y:S01]  /*4860*/  BSSY B1, `(.L_x_102) ;  /* 0x000000b000017945 */ /* 0x000fe20003800000 */
[----:B------:R-:W-:Y:S02]  /*4870*/  ISETP.LT.OR P1, PT, R24, 0x9, !P1 ;  /* 0x000000091800780c */ /* 0x000fe40004f21670 */
[----:B------:R-:W-:-:S05]  /*4880*/  F2FP.F16.E5M2.UNPACK_B R4, R4 ;  /* 0x00000004ff04723e */ /* 0x000fca00020004ff */
[----:B------:R-:W-:-:S05]  /*4890*/  HADD2.F32 R4, -RZ, R4.H0_H0 ;  /* 0x20000004ff047230 */ /* 0x000fca0000004100 */
[----:B------:R-:W-:-:S04]  /*48a0*/  FMUL R4, R4, R11 ;  /* 0x0000000b04047220 */ /* 0x000fc80000400000 */
[----:B------:R-:W-:-:S05]  /*48b0*/  FFMA R4, R21, R10, R4 ;  /* 0x0000000a15047223 */ /* 0x000fca0000000004 */
[----:B0-----:R-:W-:Y:S02]  /*48c0*/  F2FP.SATFINITE.E5M2.F32.PACK_AB_MERGE_C R13, RZ, R4, RZ ;  /* 0x00000004ff0d723e */ /* 0x001fe400048060ff */
[----:B------:R-:W-:-:S03]  /*48d0*/  PRMT R4, RZ, 0x7610, R4 ;  /* 0x00007610ff047816 */ /* 0x000fc60000000004 */
[----:B------:R0:W-:Y:S01]  /*48e0*/  @!P0 STG.E.U8 desc[UR18][R2.64+0x38], R13 ;  /* 0x0000380d02008986 */ /* 0x0001e2000c101112 */
[----:B------:R-:W-:Y:S05]  /*48f0*/  @P1 BRA `(.L_x_103) ;  /* 0x0000000000041947 */ /* 0x000fea0003800000 */
[----:B------:R3:W5:Y:S02]  /*4900*/  LDG.E.U8 R4, desc[UR18][R22.64+0x39] ;  /* 0x0000391216047981 */ /* 0x000764000c1e1100 */
.L_x_103:
[----:B------:R-:W-:Y:S05]  /*4910*/  BSYNC B1 ;  /* 0x0000000000017941 */ /* 0x000fea0003800000 */
.L_x_102:
[----:B------:R-:W-:Y:S05]  /*4920*/  @P1 BRA `(.L_x_104) ;  /* 0x0000000800601947 */ /* 0x000fea0003800000 */
[----:B-----5:R-:W-:-:S04]  /*4930*/  LOP3.LUT R4, R4, 0xff, RZ, 0xc0, !PT ;  /* 0x000000ff04047812 */ /* 0x020fc800078ec0ff */
[----:B------:R-:W-:-:S05]  /*4940*/  F2FP.F16.E5M2.UNPACK_B R4, R4 ;  /* 0x00000004ff04723e */ /* 0x000fca00020004ff */
[----:B------:R-:W-:-:S05]  /*4950*/  HADD2.F32 R4, -RZ, R4.H0_H0 ;  /* 0x20000004ff047230 */ /* 0x000fca0000004100 */
[----:B0-----:R-:W-:-:S04]  /*4960*/  FMUL R13, R4, R11 ;  /* 0x0000000b040d7220 */ /* 0x001fc80000400000 */
[----:B------:R-:W-:-:S05]  /*4970*/  FFMA R13, R20, R10, R13 ;  /* 0x0000000a140d7223 */ /* 0x000fca000000000d */
[----:B------:R-:W-:-:S05]  /*4980*/  F2FP.SATFINITE.E5M2.F32.PACK_AB_MERGE_C R13, RZ, R13, RZ ;  /* 0x0000000dff0d723e */ /* 0x000fca00048060ff */
[----:B------:R0:W-:Y:S01]  /*4990*/  STG.E.U8 desc[UR18][R2.64+0x39], R13 ;  /* 0x0000390d02007986 */ /* 0x0001e2000c101112 */
[----:B------:R-:W-:Y:S05]  /*49a0*/  BRA `(.L_x_104) ;  /* 0x0000000800407947 */ /* 0x000fea0003800000 */
.L_x_39:
[----:B------:R-:W-:Y:S01]  /*49b0*/  ISETP.GE.AND P0, PT, R25, 0x1, PT ;  /* 0x000000011900780c */ /* 0x000fe20003f06270 */
[-C--:B--2---:R-:W-:Y:S01]  /*49c0*/  FMUL R85, R85, R10.reuse ;  /* 0x0000000a55557220 */ /* 0x084fe20000400000 */
[----:B------:R-:W-:Y:S01]  /*49d0*/  ISETP.GE.AND P1, PT, R25, 0x2, PT ;  /* 0x000000021900780c */ /* 0x000fe20003f26270 */
[-C--:B------:R-:W-:Y:S01]  /*49e0*/  FMUL R84, R84, R10.reuse ;  /* 0x0000000a54547220 */ /* 0x080fe20000400000 */
[C---:B------:R-:W-:Y:S01]  /*49f0*/  ISETP.LT.OR P2, PT, R24.reuse, 0x1, !P0 ;  /* 0x000000011800780c */ /* 0x040fe20004741670 */
[-C--:B------:R-:W-:Y:S01]  /*4a00*/  FMUL R83, R83, R10.reuse ;  /* 0x0000000a53537220 */ /* 0x080fe20000400000 */
[----:B------:R-:W-:Y:S01]  /*4a10*/  ISETP.LT.OR P3, PT, R24, 0x1, !P1 ;  /* 0x000000011800780c */ /* 0x000fe20004f61670 */
[-C--:B------:R-:W-:Y:S01]  /*4a20*/  FMUL R82, R82, R10.reuse ;  /* 0x0000000a52527220 */ /* 0x080fe20000400000 */
[----:B------:R-:W-:Y:S01]  /*4a30*/  ISETP.LT.OR P0, PT, R24, 0x9, !P0 ;  /* 0x000000091800780c */ /* 0x000fe20004701670 */
[-C--:B------:R-:W-:Y:S01]  /*4a40*/  FMUL R81, R81, R10.reuse ;  /* 0x0000000a51517220 */ /* 0x080fe20000400000 */
[----:B------:R-:W-:Y:S01]  /*4a50*/  F2FP.SATFINITE.E5M2.F32.PACK_AB_MERGE_C R85, RZ, R85, RZ ;  /* 0x00000055ff55723e */ /* 0x000fe200048060ff */
[----:B------:R-:W-:Y:S01]  /*4a60*/  FMUL R80, R80, R10 ;  /* 0x0000000a50507220 */ /* 0x000fe20000400000 */
[----:B------:R-:W-:Y:S01]  /*4a70*/  F2FP.SATFINITE.E5M2.F32.PACK_AB_MERGE_C R15, RZ, R84, RZ ;  /* 0x00000054ff0f723e */ /* 0x000fe200048060ff */
[-C--:B------:R-:W-:Y:S01]  /*4a80*/  FMUL R78, R78, R10.reuse ;  /* 0x0000000a4e4e7220 */ /* 0x080fe20000400000 */
[----:B------:R-:W-:Y:S01]  /*4a90*/  F2FP.SATFINITE.E5M2.F32.PACK_AB_MERGE_C R83, RZ, R83, RZ ;  /* 0x00000053ff53723e */ /* 0x000fe200048060ff */
[-C--:B------:R-:W-:Y:S01]  /*4aa0*/  FMUL R79, R79, R10.reuse ;  /* 0x0000000a4f4f7220 */ /* 0x080fe20000400000 */
[----:B------:R-:W-:Y:S01]  /*4ab0*/  F2FP.SATFINITE.E5M2.F32.PACK_AB_MERGE_C R81, RZ, R81, RZ ;  /* 0x00000051ff51723e */ /* 0x000fe200048060ff */
[----:B------:R-:W-:Y:S01]  /*4ac0*/  @!P2 STG.E.U8 desc[UR18][R12.64], R85 ;  /* 0x000000550c00a986 */ /* 0x000fe2000c101112 */
[C---:B------:R-:W-:Y:S01]  /*4ad0*/  ISETP.GE.AND P2, PT, R25.reuse, 0x9, PT ;  /* 0x000000091900780c */ /* 0x040fe20003f46270 */
[----:B------:R-:W-:Y:S01]  /*4ae0*/  FMUL R76, R76, R10 ;  /* 0x0000000a4c4c7220 */ /* 0x000fe20000400000 */
[----:B------:R-:W-:Y:S01]  /*4af0*/  F2FP.SATFINITE.E5M2.F32.PACK_AB_MERGE_C R23, RZ, R80, RZ ;  /* 0x00000050ff17723e */ /* 0x000fe200048060ff */
[----:B------:R1:W-:Y:S01]  /*4b00*/  @!P3 STG.E.U8 desc[UR18][R12.64+0x1], R15 ;  /* 0x0000010f0c00b986 */ /* 0x0003e2000c101112 */
[----:B------:R-:W-:Y:S01]  /*4b10*/  ISETP.GE.AND P3, PT, R25, 0xa, PT ;  /* 0x0000000a1900780c */ /* 0x000fe20003f66270 */
[-C--:B------:R-:W-:Y:S01]  /*4b20*/  FMUL R77, R77, R10.reuse ;  /* 0x0000000a4d4d7220 */ /* 0x080fe20000400000 */
[C---:B------:R-:W-:Y:S01]  /*4b30*/  ISETP.LT.OR P4, PT, R24.reuse, 0x1, !P2 ;  /* 0x000000011800780c */ /* 0x040fe20005781670 */
[----:B------:R-:W-:Y:S01]  /*4b40*/  @!P0 STG.E.U8 desc[UR18][R2.64], R83 ;  /* 0x0000005302008986 */ /* 0x000fe2000c101112 */
[C---:B------:R-:W-:Y:S01]  /*4b50*/  ISETP.LT.OR P0, PT, R24.reuse, 0x9, !P1 ;  /* 0x000000091800780c */ /* 0x040fe20004f01670 */
[-C--:B------:R-:W-:Y:S01]  /*4b60*/  FMUL R75, R75, R10.reuse ;  /* 0x0000000a4b4b7220 */ /* 0x080fe20000400000 */
[----:B------:R-:W-:Y:S01]  /*4b70*/  ISETP.LT.OR P5, PT, R24, 0x1, !P3 ;  /* 0x000000011800780c */ /* 0x000fe20005fa1670 */
[-C--:B------:R-:W-:Y:S01]  /*4b80*/  FMUL R74, R74, R10.reuse ;  /* 0x0000000a4a4a7220 */ /* 0x080fe20000400000 */
[C---:B------:R-:W-:Y:S01]  /*4b90*/  ISETP.LT.OR P1, PT, R24.reuse, 0x9, !P2 ;  /* 0x000000091800780c */ /* 0x040fe20005721670 */
[-C--:B------:R-:W-:Y:S01]  /*4ba0*/  FMUL R73, R73, R10.reuse ;  /* 0x0000000a49497220 */ /* 0x080fe20000400000 */
[----:B------:R-:W-:Y:S01]  /*4bb0*/  ISETP.LT.OR P2, PT, R24, 0x9, !P3 ;  /* 0x000000091800780c */ /* 0x000fe20005f41670 */
[----:B------:R-:W-:Y:S01]  /*4bc0*/  FMUL R72, R72, R10 ;  /* 0x0000000a48487220 */ /* 0x000fe20000400000 */
[----:B-1----:R-:W-:Y:S01]  /*4bd0*/  F2FP.SATFINITE.E5M2.F32.PACK_AB_MERGE_C R15, RZ, R82, RZ ;  /* 0x00000052ff0f723e */ /* 0x002fe200048060ff */
[----:B------:R-:W-:Y:S01]  /*4be0*/  FMUL R71, R71, R10 ;  /* 0x0000000a47477220 */ /* 0x000fe20000400000 */
[----:B------:R-:W-:Y:S01]  /*4bf0*/  F2FP.SATFINITE.E5M2.F32.PACK_AB_MERGE_C R27, RZ, R78, RZ ;  /* 0x0000004eff1b723e */ /* 0x000fe200048060ff */
[-C--:B------:R-:W-:Y:S01]  /*4c00*/  FMUL R70, R70, R10.reuse ;  /* 0x0000000a46467220 */ /* 0x080fe20000400000 */
[----:B------:R-:W-:Y:S01]  /*4c10*/  F2FP.SATFINITE.E5M2.F32.PACK_AB_MERGE_C R79, RZ, R79, RZ ;  /* 0x0000004fff4f723e */ /* 0x000fe200048060ff */
[----:B------:R1:W-:Y:S01]  /*4c20*/  @!P0 STG.E.U8 desc[UR18][R2.64+0x1], R15 ;  /* 0x0000010f02008986 */ /* 0x0003e2000c101112 */
[----:B------:R-:W-:Y:S01]  /*4c30*/  ISETP.GE.AND P0, PT, R25, 0x19, PT ;  /* 0x000000191900780c */ /* 0x000fe20003f06270 */
[-C--:B------:R-:W-:Y:S01]  /*4c40*/  FMUL R69, R69, R10.reuse ;  /* 0x0000000a45457220 */ /* 0x080fe20000400000 */
[----:B------:R-:W-:Y:S01]  /*4c50*/  F2FP.SATFINITE.E5M2.F32.PACK_AB_MERGE_C R77, RZ, R77, RZ ;  /* 0x0000004dff4d723e */ /* 0x000fe200048060ff */
[----:B------:R-:W-:Y:S01]  /*4c60*/  @!P4 STG.E.U8 desc[UR18][R12.64+0x8], R81 ;  /* 0x000008510c00c986 */ /* 0x000fe2000c101112 */
[----:B------:R-:W-:Y:S01]  /*4c70*/  F2FP.SATFINITE.E5M2.F32.PACK_AB_MERGE_C R75, RZ, R75, RZ ;  /* 0x0000004bff4b723e */ /* 0x000fe200048060ff */
[-C--:B------:R-:W-:Y:S01]  /*4c80*/  FMUL R68, R68, R10.reuse ;  /* 0x0000000a44447220 */ /* 0x080fe20000400000 */
[----:B------:R-:W-:Y:S01]  /*4c90*/  F2FP.SATFINITE.E5M2.F32.PACK_AB_MERGE_C R73, RZ, R73, RZ ;  /* 0x00000049ff49723e */ /* 0x000fe200048060ff */
[----:B------:R2:W-:Y:S01]  /*4ca0*/  @!P5 STG.E.U8 desc[UR18][R12.64+0x9], R23 ;  /* 0x000009170c00d986 */ /* 0x0005e2000c101112 */
[----:B------:R-:W-:Y:S01]  /*4cb0*/  ISETP.LT.OR P5, PT, R24, 0x1, !P0 ;  /* 0x000000011800780c */ /* 0x000fe200047a1670 */
[-C--:B------:R-:W-:Y:S01]  /*4cc0*/  FMUL R66, R66, R10.reuse ;  /* 0x0000000a42427220 */ /* 0x080fe20000400000 */
[C---:B------:R-:W-:Y:S01]  /*4cd0*/  ISETP.LT.OR P0, PT, R24.reuse, 0x9, !P0 ;  /* 0x000000091800780c */ /* 0x040fe20004701670 */
[----:B------:R3:W-:Y:S01]  /*4ce0*/  @!P2 STG.E.U8 desc[UR18][R2.64+0x9], R27 ;  /* 0x0000091b0200a986 */ /* 0x0007e2000c101112 */
[----:B------:R-:W-:Y:S01]  /*4cf0*/  ISETP.GE.AND P2, PT, R25, 0x12, PT ;  /* 0x000000121900780c */ /* 0x000fe20003f46270 */
[----:B------:R-:W-:Y:S01]  /*4d00*/  FMUL R67, R67, R10 ;  /* 0x0000000a43437220 */ /* 0x000fe20000400000 */
[----:B-1----:R-:W-:Y:S01]  /*4d10*/  F2FP.SATFINITE.E5M2.F32.PACK_AB_MERGE_C R15, RZ, R76, RZ ;  /* 0x0000004cff0f723e */ /* 0x002fe200048060ff */
[----:B------:R-:W-:Y:S01]  /*4d20*/  @!P1 STG.E.U8 desc[UR18][R2.64+0x8], R79 ;  /* 0x0000084f02009986 */ /* 0x000fe2000c101112 */
[----:B------:R-:W-:Y:S01]  /*4d30*/  ISETP.GE.AND P1, PT, R25, 0x11, PT ;  /* 0x000000111900780c */ /* 0x000fe20003f26270 */
[-C--:B------:R-:W-:Y:S01]  /*4d40*/  FMUL R65, R65, R10.reuse ;  /* 0x0000000a41417220 */ /* 0x080fe20000400000 */
[----:B------:R-:W-:Y:S01]  /*4d50*/  ISETP.LT.OR P3, PT, R24, 0x1, !P2 ;  /* 0x000000011800780c */ /* 0x000fe20005761670 */
[-C--:B------:R-:W-:Y:S01]  /*4d60*/  FMUL R64, R64, R10.reuse ;  /* 0x0000000a40407220 */ /* 0x080fe20000400000 */
[C---:B------:R-:W-:Y:S01]  /*4d70*/  ISETP.LT.OR P4, PT, R24.reuse, 0x1, !P1 ;  /* 0x000000011800780c */ /* 0x040fe20004f81670 */
[-C--:B------:R-:W-:Y:S01]  /*4d80*/  FMUL R63, R63, R10.reuse ;  /* 0x0000000a3f3f7220 */ /* 0x080fe20000400000 */
[----:B------:R-:W-:Y:S01]  /*4d90*/  ISETP.LT.OR P1, PT, R24, 0x9, !P1 ;  /* 0x000000091800780c */ /* 0x000fe20004f21670 */
[-C--:B------:R-:W-:Y:S01]  /*4da0*/  FMUL R62, R62, R10.reuse ;  /* 0x0000000a3e3e7220 */ /* 0x080fe20000400000 */
[----:B------:R-:W-:Y:S01]  /*4db0*/  ISETP.LT.OR P2, PT, R24, 0x9, !P2 ;  /* 0x000000091800780c */ /* 0x000fe20005741670 */
[----:B------:R-:W-:Y:S01]  /*4dc0*/  FMUL R61, R61, R10 ;  /* 0x0000000a3d3d7220 */ /* 0x000fe20000400000 */
[----:B--2---:R-:W-:Y:S01]  /*4dd0*/  F2FP.SATFINITE.E5M2.F32.PACK_AB_MERGE_C R23, RZ, R74, RZ ;  /* 0x0000004aff17723e */ /* 0x004fe200048060ff */
[-C--:B------:R-:W-:Y:S01]  /*4de0*/  FMUL R60, R60, R10.reuse ;  /* 0x0000000a3c3c7220 */ /* 0x080fe20000400000 */
[----:B------:R-:W-:Y:S01]  /*4df0*/  F2FP.SATFINITE.E5M2.F32.PACK_AB_MERGE_C R71, RZ, R71, RZ ;  /* 0x00000047ff47723e */ /* 0x000fe200048060ff */
[-C--:B------:R-:W-:Y:S01]  /*4e00*/  FMUL R59, R59, R10.reuse ;  /* 0x0000000a3b3b7220 */ /* 0x080fe20000400000 */
[----:B------:R-:W-:Y:S01]  /*4e10*/  F2FP.SATFINITE.E5M2.F32.PACK_AB_MERGE_C R69, RZ, R69, RZ ;  /* 0x00000045ff45723e */ /* 0x000fe200048060ff */
[----:B------:R1:W-:Y:S01]  /*4e20*/  @!P3 STG.E.U8 desc[UR18][R12.64+0x11], R15 ;  /* 0x0000110f0c00b986 */ /* 0x0003e2000c101112 */
[----:B------:R-:W-:Y:S01]  /*4e30*/  ISETP.GE.AND P3, PT, R25, 0x1a, PT ;  /* 0x0000001a1900780c */ /* 0x000fe20003f66270 */
[----:B------:R-:W-:Y:S01]  /*4e40*/  FMUL R58, R58, R10 ;  /* 0x0000000a3a3a7220 */ /* 0x000fe20000400000 */
[----:B---3--:R-:W-:Y:S01]  /*4e50*/  F2FP.SATFINITE.E5M2.F32.PACK_AB_MERGE_C R27, RZ, R68, RZ ;  /* 0x00000044ff1b723e */ /* 0x008fe200048060ff */
[----:B------:R-:W-:Y:S01]  /*4e60*/  @!P4 STG.E.U8 desc[UR18][R12.64+0x10], R77 ;  /* 0x0000104d0c00c986 */ /* 0x000fe2000c101112 */
[C---:B------:R-:W-:Y:S01]  /*4e70*/  ISETP.LT.OR P4, PT, R24.reuse, 0x1, !P3 ;  /* 0x000000011800780c */ /* 0x040fe20005f81670 */
[-C--:B------:R-:W-:Y:S01]  /*4e80*/  FMUL R57, R57, R10.reuse ;  /* 0x0000000a39397220 */ /* 0x080fe20000400000 */
[----:B------:R-:W-:Y:S01]  /*4e90*/  ISETP.LT.OR P3, PT, R24, 0x9, !P3 ;  /* 0x000000091800780c */ /* 0x000fe20005f61670 */
[----:B------:R-:W-:Y:S01]  /*4ea0*/  @!P1 STG.E.U8 desc[UR18][R2.64+0x10], R75 ;  /* 0x0000104b02009986 */ /* 0x000fe2000c101112 */
[C---:B------:R-:W-:Y:S01]  /*4eb0*/  ISETP.GE.AND P1, PT, R25.reuse, 0x22, PT ;  /* 0x000000221900780c */ /* 0x040fe20003f26270 */
[-C--:B------:R-:W-:Y:S01]  /*4ec0*/  FMUL R56, R56, R10.reuse ;  /* 0x0000000a38387220 */ /* 0x080fe20000400000 */
[----:B------:R-:W-:Y:S01]  /*4ed0*/  F2FP.SATFINITE.E5M2.F32.PACK_AB_MERGE_C R67, RZ, R67, RZ ;  /* 0x00000043ff43723e */ /* 0x000fe200048060ff */
[----:B------:R2:W-:Y:S01]  /*4ee0*/  @!P2 STG.E.U8 desc[UR18][R2.64+0x11], R23 ;  /* 0x000011170200a986 */ /* 0x0005e2000c101112 */
[----:B------:R-:W-:Y:S01]  /*4ef0*/  ISETP.GE.AND P2, PT, R25, 0x21, PT ;  /* 0x000000211900780c */ /* 0x000fe20003f46270 */
[----:B------:R-:W-:Y:S01]  /*4f00*/  FMUL R21, R21, R10 ;  /* 0x0000000a15157220 */ /* 0x000fe20000400000 */
[----:B-1----:R-:W-:Y:S01]  /*4f10*/  F2FP.SATFINITE.E5M2.F32.PACK_AB_MERGE_C R15, RZ, R72, RZ ;  /* 0x00000048ff0f723e */ /* 0x002fe200048060ff */
[----:B------:R-:W-:Y:S01]  /*4f20*/  @!P5 STG.E.U8 desc[UR18][R12.64+0x18], R73 ;  /* 0x000018490c00d986 */ /* 0x000fe2000c101112 */
[----:B------:R-:W-:Y:S01]  /*4f30*/  ISETP.LT.OR P6, PT, R24, 0x1, !P2 ;  /* 0x000000011800780c */ /* 0x000fe200057c1670 */
[----:B------:R-:W-:Y:S01]  /*4f40*/  FMUL R20, R20, R10 ;  /* 0x0000000a14147220 */ /* 0x000fe20000400000 */
[C---:B------:R-:W-:Y:S01]  /*4f50*/  ISETP.LT.OR P5, PT, R24.reuse, 0x1, !P1 ;  /* 0x000000011800780c */ /* 0x040fe20004fa1670 */
[----:B------:R1:W-:Y:S01]  /*4f60*/  @!P4 STG.E.U8 desc[UR18][R12.64+0x19], R15 ;  /* 0x0000190f0c00c986 */ /* 0x0003e2000c101112 */
[----:B------:R-:W-:-:S02]  /*4f70*/  ISETP.LT.OR P1, PT, R24, 0x9, !P1 ;  /* 0x000000091800780c */ /* 0x000fc40004f21670 */
[C---:B------:R-:W-:Y:S01]  /*4f80*/  ISETP.LT.OR P2, PT, R24.reuse, 0x9, !P2 ;  /* 0x000000091800780c */ /* 0x040fe20005741670 */
[----:B------:R-:W-:Y:S01]  /*4f90*/  @!P0 STG.E.U8 desc[UR18][R2.64+0x18], R71 ;  /* 0x0000184702008986 */ /* 0x000fe2000c101112 */
[----:B--2---:R-:W-:Y:S02]  /*4fa0*/  F2FP.SATFINITE.E5M2.F32.PACK_AB_MERGE_C R23, RZ, R70, RZ ;  /* 0x00000046ff17723e */ /* 0x004fe400048060ff */
[C---:B------:R-:W-:Y:S02]  /*4fb0*/  ISETP.GE.AND P0, PT, R25.reuse, 0x29, PT ;  /* 0x000000291900780c */ /* 0x040fe40003f06270 */
[----:B------:R-:W-:Y:S01]  /*4fc0*/  F2FP.SATFINITE.E5M2.F32.PACK_AB_MERGE_C R65, RZ, R65, RZ ;  /* 0x00000041ff41723e */ /* 0x000fe200048060ff */
[----:B------:R2:W-:Y:S01]  /*4fd0*/  @!P3 STG.E.U8 desc[UR18][R2.64+0x19], R23 ;  /* 0x000019170200b986 */ /* 0x0005e2000c101112 */
[----:B------:R-:W-:Y:S02]  /*4fe0*/  ISETP.GE.AND P3, PT, R25, 0x2a, PT ;  /* 0x0000002a1900780c */ /* 0x000fe40003f66270 */
[----:B-1----:R-:W-:Y:S01]  /*4ff0*/  F2FP.SATFINITE.E5M2.F32.PACK_AB_MERGE_C R15, RZ, R66, RZ ;  /* 0x00000042ff0f723e */ /* 0x002fe200048060ff */
[----:B------:R-:W-:Y:S01]  /*5000*/  @!P6 STG.E.U8 desc[UR18][R12.64+0x20], R69 ;  /* 0x000020450c00e986 */ /* 0x000fe2000c101112 */
[----:B------:R-:W-:-:S02]  /*5010*/  ISETP.LT.OR P4, PT, R24, 0x1, !P0 ;  /* 0x000000011800780c */ /* 0x000fc40004781670 */
[C---:B------:R-:W-:Y:S01]  /*5020*/  ISETP.LT.OR P0, PT, R24.reuse, 0x9, !P0 ;  /* 0x000000091800780c */ /* 0x040fe20004701670 */
[----:B------:R-:W-:Y:S01]  /*5030*/  @!P5 STG.E.U8 desc[UR18][R12.64+0x21], R27 ;  /* 0x0000211b0c00d986 */ /* 0x000fe2000c101112 */
[C---:B------:R-:W-:Y:S02]  /*5040*/  ISETP.LT.OR P5, PT, R24.reuse, 0x1, !P3 ;  /* 0x000000011800780c */ /* 0x040fe40005fa1670 */
[C---:B------:R-:W-:Y:S01]  /*5050*/  ISETP.LT.OR P3, PT, R24.reuse, 0x9, !P3 ;  /* 0x000000091800780c */ /* 0x040fe20005f61670 */
[----:B------:R1:W-:Y:S01]  /*5060*/  @!P1 STG.E.U8 desc[UR18][R2.64+0x21], R15 ;  /* 0x0000210f02009986 */ /* 0x0003e2000c101112 */
[----:B------:R-:W-:Y:S02]  /*5070*/  ISETP.GE.AND P1, PT, R25, 0x31, PT ;  /* 0x000000311900780c */ /* 0x000fe40003f26270 */
[----:B--2---:R-:W-:Y:S01]  /*5080*/  F2FP.SATFINITE.E5M2.F32.PACK_AB_MERGE_C R23, RZ, R64, RZ ;  /* 0x00000040ff17723e */ /* 0x004fe200048060ff */
[----:B------:R-:W-:Y:S01]  /*5090*/  @!P2 STG.E.U8 desc[UR18][R2.64+0x20], R67 ;  /* 0x000020430200a986 */ /* 0x000fe2000c101112 */
[----:B------:R-:W-:-:S02]  /*50a0*/  ISETP.LT.OR P6, PT, R24, 0x1, !P1 ;  /* 0x000000011800780c */ /* 0x000fc40004fc1670 */
[----:B------:R-:W-:Y:S01]  /*50b0*/  F2FP.SATFINITE.E5M2.F32.PACK_AB_MERGE_C R63, RZ, R63, RZ ;  /* 0x0000003fff3f723e */ /* 0x000fe200048060ff */
[----:B------:R-:W-:Y:S01]  /*50c0*/  @!P4 STG.E.U8 desc[UR18][R12.64+0x28], R65 ;  /* 0x000028410c00c986 */ /* 0x000fe2000c101112 */
[C---:B------:R-:W-:Y:S02]  /*50d0*/  ISETP.GE.AND P4, PT, R25.reuse, 0x32, PT ;  /* 0x000000321900780c */ /* 0x040fe40003f86270 */
[----:B------:R-:W-:Y:S01]  /*50e0*/  F2FP.SATFINITE.E5M2.F32.PACK_AB_MERGE_C R61, RZ, R61, RZ ;  /* 0x0000003dff3d723e */ /* 0x000fe200048060ff */
[----:B------:R2:W-:Y:S01]  /*50f0*/  @!P5 STG.E.U8 desc[UR18][R12.64+0x29], R23 ;  /* 0x000029170c00d986 */ /* 0x0005e2000c101112 */
[----:B-1----:R-:W-:Y:S02]  /*5100*/  F2FP.SATFINITE.E5M2.F32.PACK_AB_MERGE_C R15, RZ, R62, RZ ;  /* 0x0000003eff0f723e */ /* 0x002fe400048060ff */
[----:B------:R-:W-:Y:S01]  /*5110*/  ISETP.LT.OR P5, PT, R24, 0x1, !P4 ;  /* 0x000000011800780c */ /* 0x000fe200067a1670 */
[----:B------:R-:W-:Y:S01]  /*5120*/  @!P0 STG.E.U8 desc[UR18][R2.64+0x28], R63 ;  /* 0x0000283f02008986 */ /* 0x000fe2000c101112 */
[----:B------:R-:W-:-:S02]  /*5130*/  ISETP.GE.AND P2, PT, R25, 0x39, PT ;  /* 0x000000391900780c */ /* 0x000fc40003f46270 */
[----:B------:R-:W-:Y:S01]  /*5140*/  ISETP.GE.AND P0, PT, R25, 0x3a, PT ;  /* 0x0000003a1900780c */ /* 0x000fe20003f06270 */
[----:B------:R1:W-:Y:S01]  /*5150*/  @!P3 STG.E.U8 desc[UR18][R2.64+0x29], R15 ;  /* 0x0000290f0200b986 */ /* 0x0003e2000c101112 */
[C---:B------:R-:W-:Y:S02]  /*5160*/  ISETP.LT.OR P1, PT, R24.reuse, 0x9, !P1 ;  /* 0x000000091800780c */ /* 0x040fe40004f21670 */
[C---:B------:R-:W-:Y:S01]  /*5170*/  ISETP.LT.OR P4, PT, R24.reuse, 0x9, !P4 ;  /* 0x000000091800780c */ /* 0x040fe20006781670 */
[----:B------:R-:W-:Y:S01]  /*5180*/  @!P6 STG.E.U8 desc[UR18][R12.64+0x30], R61 ;  /* 0x0000303d0c00e986 */ /* 0x000fe2000c101112 */
[C---:B------:R-:W-:Y:S02]  /*5190*/  ISETP.LT.OR P3, PT, R24.reuse, 0x1, !P2 ;  /* 0x000000011800780c */ /* 0x040fe40005761670 */
[C---:B------:R-:W-:Y:S02]  /*51a0*/  ISETP.LT.OR P6, PT, R24.reuse, 0x1, !P0 ;  /* 0x000000011800780c */ /* 0x040fe400047c1670 */
[----:B------:R-:W-:-:S02]  /*51b0*/  ISETP.LT.OR P2, PT, R24, 0x9, !P2 ;  /* 0x000000091800780c */ /* 0x000fc40005741670 */
[----:B------:R-:W-:Y:S02]  /*51c0*/  ISETP.LT.OR P0, PT, R24, 0x9, !P0 ;  /* 0x000000091800780c */ /* 0x000fe40004701670 */
[----:B--2---:R-:W-:Y:S02]  /*51d0*/  F2FP.SATFINITE.E5M2.F32.PACK_AB_MERGE_C R23, RZ, R60, RZ ;  /* 0x0000003cff17723e */ /* 0x004fe400048060ff */
[----:B------:R-:W-:Y:S02]  /*51e0*/  F2FP.SATFINITE.E5M2.F32.PACK_AB_MERGE_C R59, RZ, R59, RZ ;  /* 0x0000003bff3b723e */ /* 0x000fe400048060ff */
[----:B-1----:R-:W-:Y:S01]  /*51f0*/  F2FP.SATFINITE.E5M2.F32.PACK_AB_MERGE_C R15, RZ, R58, RZ ;  /* 0x0000003aff0f723e */ /* 0x002fe200048060ff */
[----:B------:R1:W-:Y:S01]  /*5200*/  @!P5 STG.E.U8 desc[UR18][R12.64+0x31], R23 ;  /* 0x000031170c00d986 */ /* 0x0003e2000c101112 */
[----:B------:R-:W-:Y:S02]  /*5210*/  F2FP.SATFINITE.E5M2.F32.PACK_AB_MERGE_C R57, RZ, R57, RZ ;  /* 0x00000039ff39723e */ /* 0x000fe400048060ff */
[----:B------:R-:W-:Y:S01]  /*5220*/  F2FP.SATFINITE.E5M2.F32.PACK_AB_MERGE_C R25, RZ, R56, RZ ;  /* 0x00000038ff19723e */ /* 0x000fe200048060ff */
[----:B------:R2:W-:Y:S01]  /*5230*/  @!P1 STG.E.U8 desc[UR18][R2.64+0x30], R59 ;  /* 0x0000303b02009986 */ /* 0x0005e2000c101112 */
[----:B------:R-:W-:-:S03]  /*5240*/  F2FP.SATFINITE.E5M2.F32.PACK_AB_MERGE_C R21, RZ, R21, RZ ;  /* 0x00000015ff15723e */ /* 0x000fc600048060ff */
[----:B------:R2:W-:Y:S01]  /*5250*/  @!P4 STG.E.U8 desc[UR18][R2.64+0x31], R15 ;  /* 0x0000310f0200c986 */ /* 0x0005e2000c101112 */
[----:B-1----:R-:W-:-:S03]  /*5260*/  F2FP.SATFINITE.E5M2.F32.PACK_AB_MERGE_C R23, RZ, R20, RZ ;  /* 0x00000014ff17723e */ /* 0x002fc600048060ff */
[----:B------:R2:W-:Y:S04]  /*5270*/  @!P3 STG.E.U8 desc[UR18][R12.64+0x38], R57 ;  /* 0x000038390c00b986 */ /* 0x0005e8000c101112 */
[----:B------:R2:W-:Y:S04]  /*5280*/  @!P6 STG.E.U8 desc[UR18][R12.64+0x39], R25 ;  /* 0x000039190c00e986 */ /* 0x0005e8000c101112 */
[----:B------:R2:W-:Y:S04]  /*5290*/  @!P2 STG.E.U8 desc[UR18][R2.64+0x38], R21 ;  /* 0x000038150200a986 */ /* 0x0005e8000c101112 */
[----:B------:R2:W-:Y:S02]  /*52a0*/  @!P0 STG.E.U8 desc[UR18][R2.64+0x39], R23 ;  /* 0x0000391702008986 */ /* 0x0005e4000c101112 */
.L_x_104:
[----:B------:R-:W-:Y:S05]  /*52b0*/  BSYNC B0 ;  /* 0x0000000000007941 */ /* 0x000fea0003800000 */
.L_x_38:
[----:B0-2---:R-:W-:Y:S01]  /*52c0*/  IMAD.U32 R2, RZ, RZ, UR16 ;  /* 0x00000010ff027e24 */ /* 0x005fe2000f8e00ff */
[----:B------:R-:W-:Y:S01]  /*52d0*/  ULDC.64 UR4, c[0x0][0x650] ;  /* 0x0001940000047ab9 */ /* 0x000fe20000000a00 */
[----:B------:R-:W-:Y:S01]  /*52e0*/  IMAD.U32 R3, RZ, RZ, UR17 ;  /* 0x00000011ff037e24 */ /* 0x000fe2000f8e00ff */
[----:B------:R0:W-:Y:S01]  /*52f0*/  SYNCS.ARRIVE.TRANS64.A1T0 RZ, [R18+UR26], RZ ;  /* 0x000000ff12ff79a7 */ /* 0x0001e2000810001a */
[----:B------:R-:W-:Y:S01]  /*5300*/  IMAD.U32 R3, RZ, RZ, UR13 ;  /* 0x0000000dff037e24 */ /* 0x000fe2000f8e00ff */
[C---:B------:R-:W-:Y:S01]  /*5310*/  LEA R0, P0, R2.reuse, R0, 0x1 ;  /* 0x0000000002007211 */ /* 0x040fe200078008ff */
[----:B-----5:R-:W-:Y:S01]  /*5320*/  IMAD.MOV.U32 R4, RZ, RZ, -0x1 ;  /* 0xffffffffff047424 */ /* 0x020fe200078e00ff */
[----:B----4-:R-:W-:Y:S02]  /*5330*/  PRMT R12, RZ, 0x7610, R12 ;  /* 0x00007610ff0c7816 */ /* 0x010fe4000000000c */
[----:B------:R-:W-:Y:S01]  /*5340*/  LEA.HI.X R5, R2, R5, R3, 0x1, P0 ;  /* 0x0000000502057211 */ /* 0x000fe200000f0c03 */
[----:B------:R-:W-:Y:S01]  /*5350*/  IMAD.MOV.U32 R2, RZ, RZ, -0x1 ;  /* 0xffffffffff027424 */ /* 0x000fe200078e00ff */
[----:B------:R-:W-:Y:S01]  /*5360*/  ISETP.GE.U32.AND P0, PT, R0, UR4, PT ;  /* 0x0000000400007c0c */ /* 0x000fe2000bf06070 */
[----:B------:R-:W-:-:S03]  /*5370*/  IMAD.MOV.U32 R3, RZ, RZ, -0x1 ;  /* 0xffffffffff037424 */ /* 0x000fc600078e00ff */
[----:B------:R-:W-:-:S13]  /*5380*/  ISETP.GE.U32.AND.EX P0, PT, R5, UR5, PT, P0 ;  /* 0x0000000505007c0c */ /* 0x000fda000bf06100 */
[----:B0-----:R-:W-:Y:S05]  /*5390*/  @P0 BRA `(.L_x_105) ;  /* 0x0000000400880947 */ /* 0x001fea0003800000 */
[----:B------:R-:W0:Y:S01]  /*53a0*/  S2UR UR8, SR_CTAID.X ;  /* 0x00000000000879c3 */ /* 0x000e220000002500 */
[----:B------:R-:W-:Y:S01]  /*53b0*/  ULDC.64 UR4, c[0x0][0x628] ;  /* 0x00018a0000047ab9 */ /* 0x000fe20000000a00 */
[----:B------:R-:W-:Y:S01]  /*53c0*/  ULDC UR6, c[0x0][0x150] ;  /* 0x0000540000067ab9 */ /* 0x000fe20000000800 */
[----:B------:R-:W-:Y:S01]  /*53d0*/  ISETP.NE.U32.AND P0, PT, RZ, UR4, PT ;  /* 0x00000004ff007c0c */ /* 0x000fe2000bf05070 */
[----:B------:R-:W-:Y:S01]  /*53e0*/  ULDC UR27, c[0x0][0x630] ;  /* 0x00018c00001b7ab9 */ /* 0x000fe20000000800 */
[C---:B------:R-:W-:Y:S01]  /*53f0*/  R2UR UR32, R0.reuse ;  /* 0x00000000002072ca */ /* 0x040fe200000e0000 */
[----:B------:R-:W-:Y:S01]  /*5400*/  ULDC UR34, c[0x0][0x154] ;  /* 0x0000550000227ab9 */ /* 0x000fe20000000800 */
[----:B------:R-:W-:Y:S01]  /*5410*/  ISETP.NE.AND.EX P0, PT, RZ, UR5, PT, P0 ;  /* 0x00000005ff007c0c */ /* 0x000fe2000bf05300 */
[----:B------:R-:W2:Y:S01]  /*5420*/  S2UR UR35, SR_CTAID.Y ;  /* 0x00000000002379c3 */ /* 0x000ea20000002600 */
[----:B------:R-:W-:Y:S02]  /*5430*/  R2UR UR33, R5 ;  /* 0x00000000052172ca */ /* 0x000fe400000e0000 */
[----:B------:R-:W-:-:S02]  /*5440*/  R2UR UR30, R0 ;  /* 0x00000000001e72ca */ /* 0x000fc400000e0000 */
[----:B------:R-:W-:Y:S02]  /*5450*/  R2UR UR31, R5 ;  /* 0x00000000051f72ca */ /* 0x000fe400000e0000 */
[----:B0-----:R-:W-:-:S05]  /*5460*/  I2FP.F32.U32 R2, UR8 ;  /* 0x0000000800027c45 */ /* 0x001fca0008201000 */
[----:B------:R-:W-:-:S04]  /*5470*/  FMUL R2, R2, UR6 ;  /* 0x0000000602027c20 */ /* 0x000fc80008400000 */
[----:B------:R0:W4:Y:S01]  /*5480*/  F2I.U32.TRUNC.NTZ R3, R2 ;  /* 0x0000000200037305 */ /* 0x000122000020f000 */
[----:B--2---:R-:W-:Y:S05]  /*5490*/  @!P0 BRA `(.L_x_106) ;  /* 0x0000000000308947 */ /* 0x004fea0003800000 */
        /* <DEDUP_REMOVED lines=12> */
.L_x_106:
[----:B------:R-:W-:Y:S01]  /*5560*/  USHF.R.U64 UR6, UR30, UR27, UR31 ;  /* 0x0000001b1e067299 */ /* 0x000fe2000800121f */
[----:B0-----:R-:W-:Y:S01]  /*5570*/  I2FP.F32.U32 R2, UR35 ;  /* 0x0000002300027c45 */ /* 0x001fe20008201000 */
[----:B------:R-:W-:Y:S01]  /*5580*/  USHF.R.U32.HI UR4, URZ, UR27, UR31 ;  /* 0x0000001b3f047299 */ /* 0x000fe2000801161f */
[----:B----4-:R-:W-:Y:S01]  /*5590*/  R2UR UR30, R3 ;  /* 0x00000000031e72ca */ /* 0x010fe200000e0000 */
[----:B------:R-:W-:Y:S02]  /*55a0*/  UIADD3 UR27, UP0, URZ, -UR6, URZ ;  /* 0x800000063f1b7290 */ /* 0x000fe4000ff1e03f */
[----:B------:R-:W-:Y:S01]  /*55b0*/  FMUL R2, R2, UR34 ;  /* 0x0000002202027c20 */ /* 0x000fe20008400000 */
[----:B------:R-:W-:Y:S01]  /*55c0*/  ULDC.64 UR28, c[0x0][0x620] ;  /* 0x00018800001c7ab9 */ /* 0x000fe20000000a00 */
[----:B------:R-:W-:Y:S01]  /*55d0*/  UIADD3.X UR4, URZ, ~UR4, URZ, UP0, !UPT ;  /* 0x800000043f047290 */ /* 0x000fe200087fe43f */
[----:B------:R-:W-:Y:S01]  /*55e0*/  UMOV UR10, UR32 ;  /* 0x00000020000a7c82 */ /* 0x000fe20008000000 */
[----:B------:R-:W-:-:S02]  /*55f0*/  UMOV UR11, UR33 ;  /* 0x00000021000b7c82 */ /* 0x000fc40008000000 */
[----:B------:R-:W0:Y:S01]  /*5600*/  F2I.U32.TRUNC.NTZ R2, R2 ;  /* 0x0000000200027305 */ /* 0x000e22000020f000 */
[----:B------:R-:W-:Y:S02]  /*5610*/  UIMAD UR4, UR4, UR28, URZ ;  /* 0x0000001c040472a4 */ /* 0x000fe4000f8e023f */
[----:B------:R-:W-:Y:S02]  /*5620*/  UIMAD.WIDE.U32 UR10, UR27, UR28, UR10 ;  /* 0x0000001c1b0a72a5 */ /* 0x000fe4000f8e000a */
[----:B------:R-:W-:Y:S01]  /*5630*/  UIMAD UR27, UR27, UR29, UR4 ;  /* 0x0000001d1b1b72a4 */ /* 0x000fe2000f8e0204 */
[----:B------:R-:W-:Y:S01]  /*5640*/  ULDC UR38, c[0x0][0x658] ;  /* 0x0001960000267ab9 */ /* 0x000fe20000000800 */
[----:B------:R-:W-:Y:S02]  /*5650*/  UMOV UR28, 0xffffffff ;  /* 0xffffffff001c7882 */ /* 0x000fe40000000000 */
[----:B------:R-:W-:Y:S01]  /*5660*/  UIADD3 UR11, UR11, UR27, URZ ;  /* 0x0000001b0b0b7290 */ /* 0x000fe2000fffe03f */
[----:B------:R-:W-:Y:S01]  /*5670*/  ULDC UR29, c[0x0][0x618] ;  /* 0x00018600001d7ab9 */ /* 0x000fe20000000800 */
[----:B------:R-:W-:Y:S01]  /*5680*/  ULDC.64 UR4, c[0x0][0x640] ;  /* 0x0001900000047ab9 */ /* 0x000fe20000000a00 */
[----:B------:R-:W-:Y:S01]  /*5690*/  USHF.L.U32 UR34, UR28, UR38, URZ ;  /* 0x000000261c227299 */ /* 0x000fe2000800063f */
[----:B------:R-:W-:Y:S01]  /*56a0*/  ISETP.NE.U32.AND P0, PT, RZ, UR4, PT ;  /* 0x00000004ff007c0c */ /* 0x000fe2000bf05070 */
[----:B------:R-:W-:Y:S01]  /*56b0*/  USHF.R.U64 UR28, UR10, UR29, UR11 ;  /* 0x0000001d0a1c7299 */ /* 0x000fe2000800120b */
[----:B0-----:R-:W-:Y:S01]  /*56c0*/  R2UR UR32, R2 ;  /* 0x00000000022072ca */ /* 0x001fe200000e0000 */
[----:B------:R-:W-:Y:S01]  /*56d0*/  USHF.R.U32.HI UR10, URZ, UR29, UR11 ;  /* 0x0000001d3f0a7299 */ /* 0x000fe2000801160b */
[----:B------:R-:W-:Y:S01]  /*56e0*/  ISETP.NE.AND.EX P0, PT, RZ, UR5, PT, P0 ;  /* 0x00000005ff007c0c */ /* 0x000fe2000bf05300 */
[----:B------:R-:W-:Y:S01]  /*56f0*/  ULDC UR33, c[0x0][0x608] ;  /* 0x0001820000217ab9 */ /* 0x000fe20000000800 */
[----:B------:R-:W-:-:S02]  /*5700*/  ULOP3.LUT UR39, URZ, UR34, URZ, 0x33, !UPT ;  /* 0x000000223f277292 */ /* 0x000fc4000f8e333f */
[----:B------:R-:W-:Y:S02]  /*5710*/  USHF.R.U64 UR34, UR28, UR33, UR10 ;  /* 0x000000211c227299 */ /* 0x000fe4000800120a */
[----:B------:R-:W-:Y:S01]  /*5720*/  USHF.R.U32.HI UR10, URZ, UR33, UR10 ;  /* 0x000000213f0a7299 */ /* 0x000fe2000801160a */
[----:B------:R-:W-:Y:S01]  /*5730*/  UMOV UR36, 0x1 ;  /* 0x0000000100247882 */ /* 0x000fe20000000000 */
[----:B------:R-:W-:Y:S02]  /*5740*/  UIADD3 UR30, -UR30, URZ, URZ ;  /* 0x0000003f1e1e7290 */ /* 0x000fe4000fffe13f */
[----:B------:R-:W-:Y:S02]  /*5750*/  USHF.L.U32 UR29, UR36, UR38, URZ ;  /* 0x00000026241d7299 */ /* 0x000fe4000800063f */
[----:B------:R-:W-:Y:S01]  /*5760*/  USHF.R.U64 UR36, UR34, UR38, UR10 ;  /* 0x0000002622247299 */ /* 0x000fe2000800120a */
[----:B------:R-:W-:Y:S01]  /*5770*/  ULDC UR31, c[0x0][0x144] ;  /* 0x00005100001f7ab9 */ /* 0x000fe20000000800 */
[----:B------:R-:W-:Y:S01]  /*5780*/  ULDC UR9, c[0x0][0x600] ;  /* 0x0001800000097ab9 */ /* 0x000fe20000000800 */
[----:B------:R-:W-:-:S02]  /*5790*/  UIADD3 UR37, -UR32, URZ, URZ ;  /* 0x0000003f20257290 */ /* 0x000fc4000fffe13f */
[----:B------:R-:W-:Y:S02]  /*57a0*/  USHF.R.U32.HI UR33, URZ, UR38, UR10 ;  /* 0x000000263f217299 */ /* 0x000fe4000801160a */
[----:B------:R-:W-:Y:S02]  /*57b0*/  UIADD3 UR27, UR9, -0x1, URZ ;  /* 0xffffffff091b7890 */ /* 0x000fe4000fffe03f */
[----:B------:R-:W-:Y:S01]  /*57c0*/  UIMAD UR38, UR31, UR30, UR8 ;  /* 0x0000001e1f2672a4 */ /* 0x000fe2000f8e0208 */
[----:B------:R-:W-:Y:S01]  /*57d0*/  ULDC UR42, c[0x0][0x148] ;  /* 0x00005200002a7ab9 */ /* 0x000fe20000000800 */
[----:B------:R-:W-:Y:S01]  /*57e0*/  ULDC UR40, c[0x0][0x648] ;  /* 0x0001920000287ab9 */ /* 0x000fe20000000800 */
[----:B------:R-:W-:Y:S01]  /*57f0*/  ULDC UR41, c[0x0][0x638] ;  /* 0x00018e0000297ab9 */ /* 0x000fe20000000800 */
[----:B------:R-:W-:Y:S01]  /*5800*/  UMOV UR32, UR36 ;  /* 0x0000002400207c82 */ /* 0x000fe20008000000 */
[----:B------:R-:W-:Y:S07]  /*5810*/  @!P0 BRA `(.L_x_107) ;  /* 0x0000000000288947 */ /* 0x000fee0003800000 */
        /* <DEDUP_REMOVED lines=10> */
.L_x_107:
[----:B------:R-:W-:Y:S01]  /*58c0*/  USHF.R.U64 UR4, UR32, UR40, UR33 ;  /* 0x0000002820047299 */ /* 0x000fe20008001221 */
[----:B------:R-:W-:Y:S01]  /*58d0*/  IMAD.MOV.U32 R12, RZ, RZ, 0x1 ;  /* 0x00000001ff0c7424 */ /* 0x000fe200078e00ff */
[----:B------:R-:W-:Y:S01]  /*58e0*/  ULOP3.LUT UR34, UR34, UR39, URZ, 0xc0, !UPT ;  /* 0x0000002722227292 */ /* 0x000fe2000f8ec03f */
[----:B------:R-:W-:Y:S01]  /*58f0*/  IMAD.U32 R4, RZ, RZ, UR6 ;  /* 0x00000006ff047e24 */ /* 0x000fe2000f8e00ff */
[----:B------:R-:W-:Y:S02]  /*5900*/  UIADD3 UR5, -UR4, URZ, URZ ;  /* 0x0000003f04057290 */ /* 0x000fe4000fffe13f */
[----:B------:R-:W-:Y:S02]  /*5910*/  @UP2 UIMAD UR38, UR42, UR37, UR35 ;  /* 0x000000252a2622a4 */ /* 0x000fe4000f8e0223 */
[----:B------:R-:W-:Y:S02]  /*5920*/  ULOP3.LUT UR27, UR28, UR27, URZ, 0xc0, !UPT ;  /* 0x0000001b1c1b7292 */ /* 0x000fe4000f8ec03f */
[----:B------:R-:W-:-:S02]  /*5930*/  UIMAD UR4, UR29, UR4, UR34 ;  /* 0x000000041d0472a4 */ /* 0x000fc4000f8e0222 */
        /* <DEDUP_REMOVED lines=8> */
.L_x_105:
[----:B------:R-:W-:Y:S01]  /*59c0*/  UIADD3 UR15, UR25, UR15, URZ ;  /* 0x0000000f190f7290 */ /* 0x000fe2000fffe03f */
[----:B------:R-:W-:Y:S02]  /*59d0*/  LOP3.LUT P0, RZ, R12, 0xff, RZ, 0xc0, !PT ;  /* 0x000000ff0cff7812 */ /* 0x000fe4000780c0ff */
[----:B------:R-:W-:Y:S01]  /*59e0*/  LOP3.LUT R86, R86, 0x1, RZ, 0x3c, !PT ;  /* 0x0000000156567812 */ /* 0x000fe200078e3cff */
[----:B------:R-:W-:Y:S02]  /*59f0*/  USHF.R.U32.HI UR4, URZ, 0x2, UR15 ;  /* 0x000000023f047899 */ /* 0x000fe4000801160f */
[----:B------:R-:W-:Y:S02]  /*5a00*/  UISETP.GT.U32.AND UP0, UPT, UR15, 0x3, UPT ;  /* 0x000000030f00788c */ /* 0x000fe4000bf04070 */
[----:B------:R-:W-:Y:S02]  /*5a10*/  ULOP3.LUT UR4, UR4, 0x1, URZ, 0xc0, !UPT ;  /* 0x0000000104047892 */ /* 0x000fe4000f8ec03f */
[----:B------:R-:W-:-:S02]  /*5a20*/  UISETP.LT.U32.AND UP0, UPT, UR25, 0x4, UP0 ;  /* 0x000000041900788c */ /* 0x000fc40008701070 */
[----:B------:R-:W-:Y:S02]  /*5a30*/  UISETP.NE.U32.AND UP1, UPT, UR4, 0x1, UPT ;  /* 0x000000010400788c */ /* 0x000fe4000bf25070 */
[----:B------:R-:W-:Y:S02]  /*5a40*/  USEL UR5, URZ, 0x1, !UP0 ;  /* 0x000000013f057887 */ /* 0x000fe4000c000000 */
[----:B------:R-:W-:Y:S02]  /*5a50*/  UISETP.GT.U32.AND UP1, UPT, UR25, 0x3, !UP1 ;  /* 0x000000031900788c */ /* 0x000fe4000cf24070 */
[----:B------:R-:W-:Y:S02]  /*5a60*/  ULOP3.LUT UR15, UR15, 0x3, URZ, 0xc0, !UPT ;  /* 0x000000030f0f7892 */ /* 0x000fe4000f8ec03f */
[----:B------:R-:W-:-:S04]  /*5a70*/  USEL UR4, URZ, 0x1, !UP1 ;  /* 0x000000013f047887 */ /* 0x000fc8000c800000 */
[----:B------:R-:W-:Y:S01]  /*5a80*/  ULOP3.LUT UR21, UR4, UR21, UR5, 0x96, !UPT ;  /* 0x0000001504157292 */ /* 0x000fe2000f8e9605 */
[----:B------:R-:W-:Y:S11]  /*5a90*/  @P0 BRA `(.L_x_108) ;  /* 0xffffffbc003c0947 */ /* 0x000ff6000383ffff */
[----:B------:R-:W-:Y:S05]  /*5aa0*/  EXIT ;  /* 0x000000000000794d */ /* 0x000fea0003800000 */
.L_x_16:
[----:B------:R-:W-:-:S08]  /*5ab0*/  ISETP.NE.AND P0, PT, RZ, UR6, PT ;  /* 0x00000006ff007c0c */ /* 0x000fd0000bf05270 */
[----:B--23-5:R-:W0:-:S00]  /*5ac0*/  USETMAXREG.DEALLOC.CTAPOOL 0x28 ;  /* 0x00000028000079c8 */ /* 0x02ce0000080e0500 */
[----:B------:R-:W-:Y:S05]  /*5ad0*/  @P0 EXIT ;  /* 0x000000000000094d */ /* 0x000fea0003800000 */
[----:B0-----:R-:W-:Y:S01]  /*5ae0*/  LOP3.LUT P0, RZ, R13, 0xff, RZ, 0xc0, !PT ;  /* 0x000000ff0dff7812 */ /* 0x001fe2000780c0ff */
[----:B------:R-:W-:Y:S02]  /*5af0*/  IMAD.MOV.U32 R10, RZ, RZ, 0x1 ;  /* 0x00000001ff0a7424 */ /* 0x000fe400078e00ff */
[----:B------:R-:W-:-:S10]  /*5b00*/  IMAD.MOV.U32 R11, RZ, RZ, RZ ;  /* 0x000000ffff0b7224 */ /* 0x000fd400078e00ff */
[----:B------:R-:W-:Y:S05]  /*5b10*/  @!P0 BRA `(.L_x_109) ;  /* 0x0000000c002c8947 */ /* 0x000fea0003800000 */
[----:B------:R-:W0:Y:S01]  /*5b20*/  S2UR UR4, SR_CgaCtaId ;  /* 0x00000000000479c3 */ /* 0x000e220000008800 */
[----:B------:R-:W-:Y:S01]  /*5b30*/  LOP3.LUT P0, RZ, R6, 0x1f, RZ, 0xc0, !PT ;  /* 0x0000001f06ff7812 */ /* 0x000fe2000780c0ff */
[----:B------:R-:W-:Y:S01]  /*5b40*/  ULDC UR6, c[0x0][0x658] ;  /* 0x0001960000067ab9 */ /* 0x000fe20000000800 */
[----:B------:R-:W-:Y:S01]  /*5b50*/  UMOV UR8, 0xffffffff ;  /* 0xffffffff00087882 */ /* 0x000fe20000000000 */
[----:B------:R-:W-:Y:S01]  /*5b60*/  BSSY B0, `(.L_x_109) ;  /* 0x00000c6000007945 */ /* 0x000fe20003800000 */
[----:B------:R-:W-:Y:S01]  /*5b70*/  USHF.L.U32 UR8, UR8, UR6, URZ ;  /* 0x0000000608087299 */ /* 0x000fe2000800063f */
[C---:B------:R-:W-:Y:S01]  /*5b80*/  ISETP.NE.AND P3, PT, R7.reuse, RZ, PT ;  /* 0x000000ff0700720c */ /* 0x040fe20003f65270 */
[----:B------:R-:W-:Y:S01]  /*5b90*/  IMAD.MOV.U32 R12, RZ, RZ, 0x1 ;  /* 0x00000001ff0c7424 */ /* 0x000fe200078e00ff */
[----:B------:R-:W-:Y:S01]  /*5ba0*/  ISETP.NE.OR P0, PT, R7, RZ, !P0 ;  /* 0x000000ff0700720c */ /* 0x000fe20004705670 */
[----:B------:R-:W-:Y:S01]  /*5bb0*/  IMAD.MOV.U32 R10, RZ, RZ, 0x1 ;  /* 0x00000001ff0a7424 */ /* 0x000fe200078e00ff */
[----:B------:R-:W-:Y:S01]  /*5bc0*/  ULDC UR5, c[0x0][0x600] ;  /* 0x0001800000057ab9 */ /* 0x000fe20000000800 */
[----:B------:R-:W-:Y:S01]  /*5bd0*/  IMAD.MOV.U32 R11, RZ, RZ, RZ ;  /* 0x000000ffff0b7224 */ /* 0x000fe200078e00ff */
[----:B------:R-:W-:Y:S01]  /*5be0*/  UMOV UR9, 0x1 ;  /* 0x0000000100097882 */ /* 0x000fe20000000000 */
[----:B------:R-:W-:-:S02]  /*5bf0*/  UIADD3 UR28, UR14, 0x1, URZ ;  /* 0x000000010e1c7890 */ /* 0x000fc4000fffe03f */
[----:B------:R-:W-:Y:S02]  /*5c00*/  ULOP3.LUT UR29, UR7, 0x2, URZ, 0xfc, !UPT ;  /* 0x00000002071d7892 */ /* 0x000fe4000f8efc3f */
[----:B------:R-:W-:Y:S02]  /*5c10*/  UIADD3 UR5, UR5, -0x1, URZ ;  /* 0xffffffff05057890 */ /* 0x000fe4000fffe03f */
[----:B------:R-:W-:Y:S02]  /*5c20*/  USHF.L.U32 UR6, UR9, UR6, URZ ;  /* 0x0000000609067299 */ /* 0x000fe4000800063f */
[----:B------:R-:W-:Y:S01]  /*5c30*/  ULOP3.LUT UR18, URZ, UR8, URZ, 0x33, !UPT ;  /* 0x000000083f127292 */ /* 0x000fe2000f8e333f */
[----:B------:R-:W-:Y:S01]  /*5c40*/  ULDC.64 UR24, c[0x0][0x198] ;  /* 0x0000660000187ab9 */ /* 0x000fe20000000a00 */
[----:B0-----:R-:W-:Y:S02]  /*5c50*/  USHF.L.U32 UR15, UR4, 0x5, URZ ;  /* 0x00000005040f7899 */ /* 0x001fe4000800063f */
[----:B------:R-:W-:-:S02]  /*5c60*/  USHF.L.U32 UR4, UR4, 0xc, URZ ;  /* 0x0000000c04047899 */ /* 0x000fc4000800063f */
[----:B------:R-:W-:-:S12]  /*5c70*/  ULOP3.LUT UR15, UR15, 0x20, URZ, 0xc0, !UPT ;  /* 0x000000200f0f7892 */ /* 0x000fd8000f8ec03f */
.L_x_121:
[----:B------:R-:W-:-:S03]  /*5c80*/  UMOV UR8, 0xffffffff ;  /* 0xffffffff00087882 */ /* 0x000fc60000000000 */
[----:B------:R-:W-:Y:S05]  /*5c90*/  BRA.DIV UR8, `(.L_x_110) ;  /* 0x0000000e08e87947 */ /* 0x000fea000b800000 */
[----:B------:R-:W-:-:S13]  /*5ca0*/  ELECT P1, URZ, PT ;  /* 0x00000000003f782f */ /* 0x000fda0003820000 */
.L_x_134:
[----:B------:R-:W0:Y:S01]  /*5cb0*/  LDC R6, c[0x0][0x28c] ;  /* 0x0000a300ff067b82 */ /* 0x000e220000000800 */
[----:B------:R-:W-:Y:S01]  /*5cc0*/  BSSY B1, `(.L_x_111) ;  /* 0x0000039000017945 */ /* 0x000fe20003800000 */
[----:B0-----:R-:W-:-:S13]  /*5cd0*/  ISETP.LT.OR P1, PT, R6, 0x1, !P1 ;  /* 0x000000010600780c */ /* 0x001fda0004f21670 */
[----:B------:R-:W-:Y:S05]  /*5ce0*/  @P1 BRA `(.L_x_112) ;  /* 0x0000000000d81947 */ /* 0x000fea0003800000 */
[----:B------:R-:W-:Y:S01]  /*5cf0*/  LEA R8, R3, UR15, 0x6 ;  /* 0x0000000f03087c11 */ /* 0x000fe2000f8e30ff */
[----:B------:R-:W-:Y:S02]  /*5d00*/  IMAD.SHL.U32 R9, R2, 0x40, RZ ;  /* 0x0000004002097824 */ /* 0x000fe400078e00ff */
[----:B------:R-:W-:Y:S02]  /*5d10*/  IMAD.MOV.U32 R15, RZ, RZ, RZ ;  /* 0x000000ffff0f7224 */ /* 0x000fe400078e00ff */
[----:B------:R-:W-:Y:S02]  /*5d20*/  IMAD.U32 R16, RZ, RZ, UR28 ;  /* 0x0000001cff107e24 */ /* 0x000fe4000f8e00ff */
[----:B------:R-:W-:Y:S02]  /*5d30*/  IMAD.MOV.U32 R2, RZ, RZ, R10 ;  /* 0x000000ffff027224 */ /* 0x000fe400078e000a */
[----:B------:R-:W-:-:S07]  /*5d40*/  IMAD.MOV.U32 R3, RZ, RZ, R11 ;  /* 0x000000ffff037224 */ /* 0x000fce00078e000b */
.L_x_116:
[----:B------:R-:W0:Y:S01]  /*5d50*/  S2R R7, SR_CgaCtaId ;  /* 0x0000000000077919 */ /* 0x000e220000008800 */
[----:B-1----:R-:W-:-:S04]  /*5d60*/  MOV R6, 0x400 ;  /* 0x0000040000067802 */ /* 0x002fc80000000f00 */
[----:B0-----:R-:W-:Y:S02]  /*5d70*/  LEA R14, R7, R6, 0x18 ;  /* 0x00000006070e7211 */ /* 0x001fe400078ec0ff */
[----:B------:R-:W-:Y:S01]  /*5d80*/  SHF.L.U32 R6, R2, 0x1f, RZ ;  /* 0x0000001f02067819 */ /* 0x000fe200000006ff */
[----:B------:R-:W0:Y:S02]  /*5d90*/  @!P3 LDC R7, c[0x0][0x500] ;  /* 0x00014000ff07bb82 */ /* 0x000e240000000800 */
[----:B------:R-:W-:-:S04]  /*5da0*/  IMAD R13, R3, 0x8, R14 ;  /* 0x00000008030d7824 */ /* 0x000fc800078e020e */
[----:B------:R-:W1:Y:S02]  /*5db0*/  SYNCS.PHASECHK.TRANS64.TRYWAIT P1, [R13+URZ+0x20], R6 ;  /* 0x000020060d0075a7 */ /* 0x000e64000802017f */
[----:B-1----:R-:W-:Y:S05]  /*5dc0*/  @!P1 BRA `(.L_x_113) ;  /* 0x0000000c00bc9947 */ /* 0x002fea0003800000 */
.L_x_135:
[----:B------:R-:W-:Y:S01]  /*5dd0*/  UPRMT UR8, UR29, 0x9910, URZ ;  /* 0x000099101d087896 */ /* 0x000fe2000800003f */
[----:B0-----:R0:W-:Y:S03]  /*5de0*/  @!P3 SYNCS.ARRIVE.TRANS64 RZ, [R13+URZ], R7 ;  /* 0x000000070dffb9a7 */ /* 0x0011e6000800003f */
[----:B------:R-:W-:-:S06]  /*5df0*/  UISETP.NE.AND UP0, UPT, UR8, 0x2, UPT ;  /* 0x000000020800788c */ /* 0x000fcc000bf05270 */
[----:B------:R-:W-:-:S13]  /*5e00*/  PLOP3.LUT P1, PT, PT, PT, UP0, 0x80, 0x0 ;  /* 0x000000000000781c */ /* 0x000fda0003f2f008 */
[----:B0-----:R-:W-:Y:S05]  /*5e10*/  @P1 BRA `(.L_x_114) ;  /* 0x0000000000041947 */ /* 0x001fea0003800000 */
[----:B------:R-:W-:Y:S01]  /*5e20*/  BPT.TRAP 0x1 ;  /* 0x000000040000795c */ /* 0x000fe20000300000 */
.L_x_114:
[----:B------:R-:W-:Y:S05]  /*5e30*/  @P0 BRA `(.L_x_115) ;  /* 0x0000000000040947 */ /* 0x000fea0003800000 */
[----:B------:R-:W-:Y:S01]  /*5e40*/  BPT.TRAP 0x1 ;  /* 0x000000040000795c */ /* 0x000fe20000300000 */
.L_x_115:
[----:B------:R-:W-:Y:S01]  /*5e50*/  R2UR UR8, R3 ;  /* 0x00000000030872ca */ /* 0x000fe200000e0000 */
[----:B------:R-:W-:Y:S01]  /*5e60*/  VIADD R16, R16, 0xffffffff ;  /* 0xffffffff10107836 */ /* 0x000fe20000000000 */
[----:B------:R-:W-:Y:S01]  /*5e70*/  R2UR UR19, R14 ;  /* 0x000000000e1372ca */ /* 0x000fe200000e0000 */
[----:B------:R-:W-:Y:S01]  /*5e80*/  UIADD3 UR20, UP0, UR24, 0xf0, URZ ;  /* 0x000000f018147890 */ /* 0x000fe2000ff1e03f */
[----:B------:R-:W-:Y:S01]  /*5e90*/  R2UR UR26, R9 ;  /* 0x00000000091a72ca */ /* 0x000fe200000e0000 */
[----:B------:R-:W-:Y:S01]  /*5ea0*/  UIADD3 UR30, UP1, UR24, 0x1f0, URZ ;  /* 0x000001f0181e7890 */ /* 0x000fe2000ff3e03f */
[----:B------:R-:W-:Y:S01]  /*5eb0*/  R2UR UR9, R13 ;  /* 0x000000000d0972ca */ /* 0x000fe200000e0000 */
[----:B------:R-:W-:Y:S01]  /*5ec0*/  UIADD3.X UR21, URZ, UR25, URZ, UP0, !UPT ;  /* 0x000000193f157290 */ /* 0x000fe200087fe43f */
[----:B------:R-:W-:Y:S01]  /*5ed0*/  R2UR UR10, R15 ;  /* 0x000000000f0a72ca */ /* 0x000fe200000e0000 */
[----:B------:R-:W-:Y:S01]  /*5ee0*/  VIADD R3, R3, 0x1 ;  /* 0x0000000103037836 */ /* 0x000fe20000000000 */
[----:B------:R-:W-:Y:S01]  /*5ef0*/  R2UR UR12, R4 ;  /* 0x00000000040c72ca */ /* 0x000fe200000e0000 */
[----:B------:R-:W-:Y:S01]  /*5f00*/  UIADD3.X UR31, URZ, UR25, URZ, UP1, !UPT ;  /* 0x000000193f1f7290 */ /* 0x000fe20008ffe43f */
[----:B------:R-:W-:Y:S01]  /*5f10*/  R2UR UR27, R8 ;  /* 0x00000000081b72ca */ /* 0x000fe200000e0000 */
[----:B------:R-:W-:Y:S01]  /*5f20*/  USHF.L.U32 UR8, UR8, 0xd, URZ ;  /* 0x0000000d08087899 */ /* 0x000fe2000800063f */
[----:B------:R-:W-:Y:S01]  /*5f30*/  ISETP.GT.AND P2, PT, R16, 0x1, PT ;  /* 0x000000011000780c */ /* 0x000fe20003f44270 */
[----:B------:R-:W-:Y:S01]  /*5f40*/  UMOV UR22, 0x0 ;  /* 0x0000000000167882 */ /* 0x000fe20000000000 */
[----:B------:R-:W-:Y:S01]  /*5f50*/  UMOV UR23, 0x10000000 ;  /* 0x1000000000177882 */ /* 0x000fe20000000000 */
[----:B------:R-:W-:Y:S01]  /*5f60*/  ULOP3.LUT UR11, UR8, 0x1000, UR4, 0xf8, !UPT ;  /* 0x00001000080b7892 */ /* 0x000fe2000f8ef804 */
[----:B------:R-:W-:Y:S01]  /*5f70*/  ISETP.NE.AND P1, PT, R3, 0x4, PT ;  /* 0x000000040300780c */ /* 0x000fe20003f25270 */
[----:B------:R-:W-:Y:S01]  /*5f80*/  UIADD3 UR8, UR19, 0x180, UR8 ;  /* 0x0000018013087890 */ /* 0x000fe2000fffe008 */
[----:B------:R-:W-:Y:S01]  /*5f90*/  VIADD R15, R15, 0x80 ;  /* 0x000000800f0f7836 */ /* 0x000fe20000000000 */
[----:B------:R-:W-:Y:S01]  /*5fa0*/  UIADD3 UR19, UR19, 0x8180, UR11 ;  /* 0x0000818013137890 */ /* 0x000fe2000fffe00b */
[----:B------:R-:W-:Y:S01]  /*5fb0*/  SEL R7, RZ, 0x1, P1 ;  /* 0x00000001ff077807 */ /* 0x000fe20000800000 */
[----:B------:R-:W-:Y:S01]  /*5fc0*/  UMOV UR32, 0x30000 ;  /* 0x0003000000207882 */ /* 0x000fe20000000000 */
[----:B------:R-:W-:Y:S01]  /*5fd0*/  UMOV UR11, UR26 ;  /* 0x0000001a000b7c82 */ /* 0x000fe20008000000 */
[----:B------:R-:W-:-:S02]  /*5fe0*/  SEL R3, R3, RZ, P1 ;  /* 0x000000ff03037207 */ /* 0x000fc40000800000 */
[----:B------:R-:W-:Y:S01]  /*5ff0*/  LOP3.LUT R2, R2, R7, RZ, 0x3c, !PT ;  /* 0x0000000702027212 */ /* 0x000fe200078e3cff */
[----:B------:R0:W-:Y:S02]  /*6000*/  UTMALDG.3D [UR8], [UR20], desc[UR22] ;  /* 0x00001608140075b4 */ /* 0x0001e40008011000 */
[----:B0-----:R-:W-:Y:S01]  /*6010*/  UMOV UR8, UR19 ;  /* 0x0000001300087c82 */ /* 0x001fe20008000000 */
[----:B------:R-:W-:Y:S02]  /*6020*/  UMOV UR11, UR27 ;  /* 0x0000001b000b7c82 */ /* 0x000fe40008000000 */
[----:B------:R0:W-:Y:S02]  /*6030*/  UTMALDG.3D.MULTICAST [UR8], [UR30], UR32, desc[UR22] ;  /* 0x000016081e0073b4 */ /* 0x0001e40008011820 */
[----:B0-----:R-:W-:Y:S05]  /*6040*/  @P2 BRA `(.L_x_116) ;  /* 0xfffffffc00402947 */ /* 0x001fea000383ffff */
.L_x_112:
[----:B------:R-:W-:Y:S05]  /*6050*/  BSYNC B1 ;  /* 0x0000000000017941 */ /* 0x000fea0003800000 */
.L_x_111:
[----:B------:R-:W-:Y:S01]  /*6060*/  LOP3.LUT P4, RZ, R12, 0xff, RZ, 0xc0, !PT ;  /* 0x000000ff0cff7812 */ /* 0x000fe2000788c0ff */
[----:B------:R-:W-:Y:S01]  /*6070*/  VIADD R11, R11, UR14 ;  /* 0x0000000e0b0b7c36 */ /* 0x000fe20008000000 */
[----:B------:R-:W-:Y:S01]  /*6080*/  ULDC.64 UR8, c[0x0][0x650] ;  /* 0x0001940000087ab9 */ /* 0x000fe20000000a00 */
[----:B------:R-:W-:Y:S01]  /*6090*/  BSSY B1, `(.L_x_117) ;  /* 0x0000070000017945 */ /* 0x000fe20003800000 */
[----:B-1----:R-:W-:Y:S02]  /*60a0*/  PRMT R6, RZ, 0x7610, R6 ;  /* 0x00007610ff067816 */ /* 0x002fe40000000006 */
[C---:B------:R-:W-:Y:S02]  /*60b0*/  ISETP.GT.U32.AND P1, PT, R11.reuse, 0x3, PT ;  /* 0x000000030b00780c */ /* 0x040fe40003f24070 */
[----:B------:R-:W-:Y:S02]  /*60c0*/  SHF.R.U32.HI R2, RZ, 0x2, R11 ;  /* 0x00000002ff027819 */ /* 0x000fe4000001160b */
[----:B------:R-:W-:-:S02]  /*60d0*/  LOP3.LUT R11, R11, 0x3, RZ, 0xc0, !PT ;  /* 0x000000030b0b7812 */ /* 0x000fc400078ec0ff */
[----:B------:R-:W-:Y:S01]  /*60e0*/  LOP3.LUT R2, R2, 0x1, RZ, 0xc0, !PT ;  /* 0x0000000102027812 */ /* 0x000fe200078ec0ff */
[----:B------:R-:W0:Y:S01]  /*60f0*/  @P4 S2R R4, SR_CgaCtaId ;  /* 0x0000000000044919 */ /* 0x000e220000008800 */
[----:B------:R-:W-:Y:S02]  /*6100*/  @P4 MOV R3, 0x400 ;  /* 0x0000040000034802 */ /* 0x000fe40000000f00 */
[----:B------:R-:W-:Y:S02]  /*6110*/  ISETP.NE.U32.AND P2, PT, R2, 0x1, PT ;  /* 0x000000010200780c */ /* 0x000fe40003f45070 */
[----:B------:R-:W-:Y:S02]  /*6120*/  PRMT R12, RZ, 0x7610, R12 ;  /* 0x00007610ff0c7816 */ /* 0x000fe4000000000c */
[----:B0-----:R-:W-:Y:S01]  /*6130*/  @P4 LEA R3, R4, R3, 0x18 ;  /* 0x0000000304034211 */ /* 0x001fe200078ec0ff */
[----:B------:R-:W-:-:S03]  /*6140*/  IMAD.U32 R4, RZ, RZ, UR14 ;  /* 0x0000000eff047e24 */ /* 0x000fc6000f8e00ff */
[----:B------:R0:W-:Y:S01]  /*6150*/  @P4 SYNCS.ARRIVE.TRANS64.A1T0 RZ, [R3+URZ+0x78], RZ ;  /* 0x000078ff03ff49a7 */ /* 0x0001e2000810003f */
[----:B------:R-:W-:Y:S02]  /*6160*/  IADD3 R0, P4, R0, UR16, RZ ;  /* 0x0000001000007c10 */ /* 0x000fe4000ff9e0ff */
[----:B------:R-:W-:Y:S02]  /*6170*/  ISETP.LT.U32.AND P1, PT, R4, 0x4, P1 ;  /* 0x000000040400780c */ /* 0x000fe40000f21070 */
[----:B------:R-:W-:Y:S02]  /*6180*/  IADD3.X R5, R5, UR13, RZ, P4, !PT ;  /* 0x0000000d05057c10 */ /* 0x000fe4000a7fe4ff */
[----:B------:R-:W-:Y:S02]  /*6190*/  ISETP.GE.U32.AND P4, PT, R0, UR8, PT ;  /* 0x0000000800007c0c */ /* 0x000fe4000bf86070 */
[----:B0-----:R-:W-:Y:S02]  /*61a0*/  SEL R3, RZ, 0x1, !P1 ;  /* 0x00000001ff037807 */ /* 0x001fe40004800000 */
[----:B------:R-:W-:-:S02]  /*61b0*/  ISETP.GE.U32.AND.EX P1, PT, R5, UR9, PT, P4 ;  /* 0x0000000905007c0c */ /* 0x000fc4000bf26140 */
[----:B------:R-:W-:Y:S01]  /*61c0*/  ISETP.GT.U32.AND P2, PT, R4, 0x3, !P2 ;  /* 0x000000030400780c */ /* 0x000fe20005744070 */
[----:B------:R-:W-:-:S03]  /*61d0*/  IMAD.MOV.U32 R4, RZ, RZ, -0x1 ;  /* 0xffffffffff047424 */ /* 0x000fc600078e00ff */
[----:B------:R-:W-:-:S04]  /*61e0*/  SEL R2, RZ, 0x1, !P2 ;  /* 0x00000001ff027807 */ /* 0x000fc80005000000 */
[----:B------:R-:W-:Y:S01]  /*61f0*/  LOP3.LUT R10, R2, R10, R3, 0x96, !PT ;  /* 0x0000000a020a7212 */ /* 0x000fe200078e9603 */
[----:B------:R-:W-:Y:S02]  /*6200*/  IMAD.MOV.U32 R2, RZ, RZ, -0x1 ;  /* 0xffffffffff027424 */ /* 0x000fe400078e00ff */
[----:B------:R-:W-:Y:S01]  /*6210*/  IMAD.MOV.U32 R3, RZ, RZ, -0x1 ;  /* 0xffffffffff037424 */ /* 0x000fe200078e00ff */
[----:B------:R-:W-:Y:S06]  /*6220*/  @P1 BRA `(.L_x_118) ;  /* 0x0000000400581947 */ /* 0x000fec0003800000 */
[----:B------:R-:W0:Y:S01]  /*6230*/  S2UR UR8, SR_CTAID.X ;  /* 0x00000000000879c3 */ /* 0x000e220000002500 */
[----:B------:R-:W-:Y:S01]  /*6240*/  ULDC.64 UR10, c[0x0][0x628] ;  /* 0x00018a00000a7ab9 */ /* 0x000fe20000000a00 */
[----:B------:R-:W-:Y:S01]  /*6250*/  ULDC UR9, c[0x0][0x150] ;  /* 0x0000540000097ab9 */ /* 0x000fe20000000800 */
[----:B------:R-:W-:Y:S01]  /*6260*/  ISETP.NE.U32.AND P1, PT, RZ, UR10, PT ;  /* 0x0000000aff007c0c */ /* 0x000fe2000bf25070 */
[----:B------:R-:W-:Y:S01]  /*6270*/  ULDC UR12, c[0x0][0x630] ;  /* 0x00018c00000c7ab9 */ /* 0x000fe20000000800 */
[----:B------:R-:W-:Y:S01]  /*6280*/  ULDC UR20, c[0x0][0x154] ;  /* 0x0000550000147ab9 */ /* 0x000fe20000000800 */
[----:B------:R-:W-:Y:S01]  /*6290*/  IMAD.MOV.U32 R2, RZ, RZ, R0 ;  /* 0x000000ffff027224 */ /* 0x000fe200078e0000 */
[----:B------:R-:W-:Y:S01]  /*62a0*/  ISETP.NE.AND.EX P1, PT, RZ, UR11, PT, P1 ;  /* 0x0000000bff007c0c */ /* 0x000fe2000bf25310 */
[----:B------:R-:W1:Y:S01]  /*62b0*/  S2UR UR19, SR_CTAID.Y ;  /* 0x00000000001379c3 */ /* 0x000e620000002600 */
[----:B0-----:R-:W-:-:S05]  /*62c0*/  I2FP.F32.U32 R3, UR8 ;  /* 0x0000000800037c45 */ /* 0x001fca0008201000 */
[----:B------:R-:W-:Y:S01]  /*62d0*/  FMUL R4, R3, UR9 ;  /* 0x0000000903047c20 */ /* 0x000fe20008400000 */
[----:B------:R-:W-:-:S05]  /*62e0*/  IMAD.MOV.U32 R3, RZ, RZ, R5 ;  /* 0x000000ffff037224 */ /* 0x000fca00078e0005 */
[----:B------:R-:W-:Y:S05]  /*62f0*/  @!P1 BRA `(.L_x_119) ;  /* 0x0000000000289947 */ /* 0x000fea0003800000 */
[----:B------:R-:W-:Y:S02]  /*6300*/  ULDC UR9, c[0x0][0x634] ;  /* 0x00018d0000097ab9 */ /* 0x000fe40000000800 */
[----:B------:R-:W-:-:S05]  /*6310*/  IADD3 R9, P1, R0, UR9, RZ ;  /* 0x0000000900097c10 */ /* 0x000fca000ff3e0ff */
[----:B------:R-:W-:-:S04]  /*6320*/  IMAD.X R13, RZ, RZ, R5, P1 ;  /* 0x000000ffff0d7224 */ /* 0x000fc800008e0605 */
[----:B------:R-:W-:-:S04]  /*6330*/  IMAD.WIDE.U32 R6, R13, UR10, RZ ;  /* 0x0000000a0d067c25 */ /* 0x000fc8000f8e00ff */
[----:B------:R-:W-:-:S04]  /*6340*/  IMAD.WIDE.U32 R6, P1, R9, UR11, R6 ;  /* 0x0000000b09067c25 */ /* 0x000fc8000f820006 */
[----:B------:R-:W-:-:S04]  /*6350*/  IMAD.WIDE.U32 R8, R9, UR10, RZ ;  /* 0x0000000a09087c25 */ /* 0x000fc8000f8e00ff */
[----:B------:R-:W-:Y:S01]  /*6360*/  IMAD.X R3, RZ, RZ, RZ, P1 ;  /* 0x000000ffff037224 */ /* 0x000fe200008e06ff */
[----:B------:R-:W-:Y:S01]  /*6370*/  IADD3 RZ, P1, R9, R6, RZ ;  /* 0x0000000609ff7210 */ /* 0x000fe20007f3e0ff */
[----:B------:R-:W-:-:S04]  /*6380*/  IMAD.MOV.U32 R2, RZ, RZ, R7 ;  /* 0x000000ffff027224 */ /* 0x000fc800078e0007 */
[----:B------:R-:W-:-:S08]  /*6390*/  IMAD.WIDE.U32.X R2, R13, UR11, R2, P1 ;  /* 0x0000000b0d027c25 */ /* 0x000fd000088e0402 */
.L_x_119:
[--C-:B------:R-:W-:Y:S01]  /*63a0*/  SHF.R.U64 R13, R2, UR12, R3.reuse ;  /* 0x0000000c020d7c19 */ /* 0x100fe20008001203 */
[----:B------:R0:W2:Y:S01]  /*63b0*/  F2I.U32.TRUNC.NTZ R9, R4 ;  /* 0x0000000400097305 */ /* 0x0000a2000020f000 */
[----:B------:R-:W-:Y:S01]  /*63c0*/  SHF.R.U32.HI R2, RZ, UR12, R3 ;  /* 0x0000000cff027c19 */ /* 0x000fe20008011603 */
[----:B------:R-:W-:Y:S01]  /*63d0*/  ULDC.64 UR10, c[0x0][0x620] ;  /* 0x00018800000a7ab9 */ /* 0x000fe20000000a00 */
[----:B------:R-:W-:Y:S01]  /*63e0*/  IADD3 R7, P1, RZ, -R13, RZ ;  /* 0x8000000dff077210 */ /* 0x000fe20007f3e0ff */
[----:B------:R-:W3:Y:S01]  /*63f0*/  LDC R19, c[0x0][0x610] ;  /* 0x00018400ff137b82 */ /* 0x000ee20000000800 */
[----:B-1----:R-:W-:Y:S01]  /*6400*/  I2FP.F32.U32 R6, UR19 ;  /* 0x0000001300067c45 */ /* 0x002fe20008201000 */
[----:B------:R-:W-:Y:S01]  /*6410*/  ULDC UR12, c[0x0][0x658] ;  /* 0x00019600000c7ab9 */ /* 0x000fe20000000800 */
[----:B------:R-:W-:Y:S01]  /*6420*/  ULDC UR22, c[0x0][0x648] ;  /* 0x0001920000167ab9 */ /* 0x000fe20000000800 */
[----:B------:R-:W-:Y:S02]  /*6430*/  IMAD.X R2, RZ, RZ, ~R2, P1 ;  /* 0x000000ffff027224 */ /* 0x000fe400008e0e02 */
[----:B------:R-:W-:Y:S01]  /*6440*/  FMUL R8, R6, UR20 ;  /* 0x0000001406087c20 */ /* 0x000fe20008400000 */
[----:B0-----:R-:W-:Y:S01]  /*6450*/  IMAD.MOV.U32 R4, RZ, RZ, R0 ;  /* 0x000000ffff047224 */ /* 0x001fe200078e0000 */
[----:B------:R-:W-:Y:S01]  /*6460*/  ULDC.64 UR20, c[0x0][0x640] ;  /* 0x0001900000147ab9 */ /* 0x000fe20000000a00 */
[----:B------:R-:W-:Y:S01]  /*6470*/  IMAD R6, R2, UR10, RZ ;  /* 0x0000000a02067c24 */ /* 0x000fe2000f8e02ff */
[----:B------:R-:W-:Y:S01]  /*6480*/  ISETP.NE.U32.AND P1, PT, RZ, UR20, PT ;  /* 0x00000014ff007c0c */ /* 0x000fe2000bf25070 */
[----:B------:R-:W-:Y:S01]  /*6490*/  IMAD.WIDE.U32 R2, R7, UR10, R4 ;  /* 0x0000000a07027c25 */ /* 0x000fe2000f8e0004 */
[----:B------:R-:W0:Y:S01]  /*64a0*/  F2I.U32.TRUNC.NTZ R8, R8 ;  /* 0x0000000800087305 */ /* 0x000e22000020f000 */
[----:B--2---:R-:W-:Y:S01]  /*64b0*/  R2UR UR9, R9 ;  /* 0x00000000090972ca */ /* 0x004fe200000e0000 */
[----:B------:R-:W-:Y:S01]  /*64c0*/  ULDC UR10, c[0x0][0x618] ;  /* 0x00018600000a7ab9 */ /* 0x000fe20000000800 */
[----:B------:R-:W-:Y:S01]  /*64d0*/  IMAD R7, R7, UR11, R6 ;  /* 0x0000000b07077c24 */ /* 0x000fe2000f8e0206 */
[----:B------:R-:W-:-:S03]  /*64e0*/  ISETP.NE.AND.EX P1, PT, RZ, UR21, PT, P1 ;  /* 0x00000015ff007c0c */ /* 0x000fc6000bf25310 */
[----:B------:R-:W-:-:S05]  /*64f0*/  IMAD.IADD R3, R3, 0x1, R7 ;  /* 0x0000000103037824 */ /* 0x000fca00078e0207 */
[--C-:B------:R-:W-:Y:S02]  /*6500*/  SHF.R.U64 R4, R2, UR10, R3.reuse ;  /* 0x0000000a02047c19 */ /* 0x100fe40008001203 */
[----:B------:R-:W-:Y:S01]  /*6510*/  SHF.R.U32.HI R3, RZ, UR10, R3 ;  /* 0x0000000aff037c19 */ /* 0x000fe20008011603 */
[----:B------:R-:W-:Y:S01]  /*6520*/  ULDC UR10, c[0x0][0x608] ;  /* 0x00018200000a7ab9 */ /* 0x000fe20000000800 */
[----:B0-----:R-:W-:Y:S02]  /*6530*/  R2UR UR11, R8 ;  /* 0x00000000080b72ca */ /* 0x001fe400000e0000 */
[--C-:B------:R-:W-:Y:S02]  /*6540*/  SHF.R.U64 R14, R4, UR10, R3.reuse ;  /* 0x0000000a040e7c19 */ /* 0x100fe40008001203 */
[----:B------:R-:W-:Y:S01]  /*6550*/  SHF.R.U32.HI R3, RZ, UR10, R3 ;  /* 0x0000000aff037c19 */ /* 0x000fe20008011603 */
[----:B------:R-:W-:-:S03]  /*6560*/  UIADD3 UR10, -UR9, URZ, URZ ;  /* 0x0000003f090a7290 */ /* 0x000fc6000fffe13f */
[--C-:B------:R-:W-:Y:S01]  /*6570*/  SHF.R.U64 R17, R14, UR12, R3.reuse ;  /* 0x0000000c0e117c19 */ /* 0x100fe20008001203 */
[----:B------:R-:W-:Y:S01]  /*6580*/  ULDC UR9, c[0x0][0x144] ;  /* 0x0000510000097ab9 */ /* 0x000fe20000000800 */
[----:B------:R-:W-:-:S03]  /*6590*/  SHF.R.U32.HI R3, RZ, UR12, R3 ;  /* 0x0000000cff037c19 */ /* 0x000fc60008011603 */
[----:B------:R-:W-:Y:S01]  /*65a0*/  IMAD.MOV.U32 R2, RZ, RZ, R17 ;  /* 0x000000ffff027224 */ /* 0x000fe200078e0011 */
[----:B------:R-:W-:Y:S06]  /*65b0*/  @!P1 BRA `(.L_x_120) ;  /* 0x0000000000289947 */ /* 0x000fec0003800000 */
        /* <DEDUP_REMOVED lines=10> */
.L_x_120:
[----:B------:R-:W-:Y:S01]  /*6660*/  UIADD3 UR11, -UR11, URZ, URZ ;  /* 0x0000003f0b0b7290 */ /* 0x000fe2000fffe13f */
[----:B------:R-:W-:Y:S01]  /*6670*/  SHF.R.U64 R3, R2, UR22, R3 ;  /* 0x0000001602037c19 */ /* 0x000fe20008001203 */
[----:B------:R-:W-:Y:S01]  /*6680*/  UIMAD UR8, UR9, UR10, UR8 ;  /* 0x0000000a090872a4 */ /* 0x000fe2000f8e0208 */
[----:B------:R-:W-:Y:S02]  /*6690*/  LOP3.LUT R2, R14, UR18, RZ, 0xc0, !PT ;  /* 0x000000120e027c12 */ /* 0x000fe4000f8ec0ff */
[----:B------:R-:W-:Y:S01]  /*66a0*/  ULDC UR9, c[0x0][0x148] ;  /* 0x0000520000097ab9 */ /* 0x000fe20000000800 */
[----:B------:R-:W-:Y:S01]  /*66b0*/  IMAD.MOV R6, RZ, RZ, -R3 ;  /* 0x000000ffff067224 */ /* 0x000fe200078e0a03 */
[----:B------:R-:W-:Y:S01]  /*66c0*/  @UP2 UIMAD UR8, UR9, UR11, UR19 ;  /* 0x0000000b090822a4 */ /* 0x000fe2000f8e0213 */
[----:B------:R-:W-:Y:S01]  /*66d0*/  IMAD R2, R3, UR6, R2 ;  /* 0x0000000603027c24 */ /* 0x000fe2000f8e0202 */
[----:B------:R-:W-:Y:S01]  /*66e0*/  LOP3.LUT R4, R4, UR5, RZ, 0xc0, !PT ;  /* 0x0000000504047c12 */ /* 0x000fe2000f8ec0ff */
[----:B------:R-:W-:Y:S01]  /*66f0*/  ULDC UR9, c[0x0][0x638] ;  /* 0x00018e0000097ab9 */ /* 0x000fe20000000800 */
[----:B------:R-:W-:Y:S01]  /*6700*/  PLOP3.LUT P1, PT, PT, PT, UP2, 0x80, 0x0 ;  /* 0x000000000000781c */ /* 0x000fe20003f2f028 */
[----:B------:R-:W-:-:S02]  /*6710*/  IMAD R3, R6, UR9, R17 ;  /* 0x0000000906037c24 */ /* 0x000fc4000f8e0211 */
[----:B---3--:R-:W-:Y:S01]  /*6720*/  IMAD R2, R2, R19, UR8 ;  /* 0x0000000802027e24 */ /* 0x008fe2000f8e0213 */
[----:B------:R-:W-:Y:S01]  /*6730*/  ULDC UR8, c[0x0][0x600] ;  /* 0x0001800000087ab9 */ /* 0x000fe20000000800 */
[----:B------:R-:W-:Y:S02]  /*6740*/  IMAD.MOV.U32 R6, RZ, RZ, 0x1 ;  /* 0x00000001ff067424 */ /* 0x000fe400078e00ff */
[----:B------:R-:W-:Y:S02]  /*6750*/  IMAD R7, R3, UR8, R4 ;  /* 0x0000000803077c24 */ /* 0x000fe4000f8e0204 */
[----:B------:R-:W-:-:S03]  /*6760*/  IMAD.MOV.U32 R4, RZ, RZ, R13 ;  /* 0x000000ffff047224 */ /* 0x000fc600078e000d */
[----:B------:R-:W-:Y:S02]  /*6770*/  SEL R3, R7, R2, !P1 ;  /* 0x0000000207037207 */ /* 0x000fe40004800000 */
[----:B------:R-:W-:-:S07]  /*6780*/  SEL R2, R2, R7, !P1 ;  /* 0x0000000702027207 */ /* 0x000fce0004800000 */
.L_x_118:
[----:B------:R-:W-:Y:S05]  /*6790*/  BSYNC B1 ;  /* 0x0000000000017941 */ /* 0x000fea0003800000 */
.L_x_117:
[----:B------:R-:W-:-:S13]  /*67a0*/  LOP3.LUT P1, RZ, R6, 0xff, RZ, 0xc0, !PT ;  /* 0x000000ff06ff7812 */ /* 0x000fda000782c0ff */
[----:B------:R-:W-:Y:S05]  /*67b0*/  @P1 BRA `(.L_x_121) ;  /* 0xfffffff400301947 */ /* 0x000fea000383ffff */
[----:B------:R-:W-:Y:S05]  /*67c0*/  BSYNC B0 ;  /* 0x0000000000007941 */ /* 0x000fea0003800000 */
.L_x_109:
[----:B------:R-:W-:-:S03]  /*67d0*/  UMOV UR8, 0xffffffff ;  /* 0xffffffff00087882 */ /* 0x000fc60000000000 */
[----:B------:R-:W-:Y:S05]  /*67e0*/  BRA.DIV UR8, `(.L_x_122) ;  /* 0x0000000608487947 */ /* 0x000fea000b800000 */
[----:B------:R-:W-:-:S13]  /*67f0*/  ELECT P0, URZ, PT ;  /* 0x00000000003f782f */ /* 0x000fda0003800000 */
.L_x_138:
[----:B------:R-:W-:Y:S04]  /*6800*/  BSSY B0, `(.L_x_123) ;  /* 0x000002c000007945 */ /* 0x000fe80003800000 */
[----:B------:R-:W-:Y:S05]  /*6810*/  @!P0 BRA `(.L_x_124) ;  /* 0x0000000000a88947 */ /* 0x000fea0003800000 */
[----:B------:R-:W-:-:S04]  /*6820*/  ULOP3.LUT UR8, UR7, 0x2, URZ, 0xfc, !UPT ;  /* 0x0000000207087892 */ /* 0x000fc8000f8efc3f */
[----:B------:R-:W-:-:S06]  /*6830*/  UISETP.NE.AND UP0, UPT, UR8, 0x3, UPT ;  /* 0x000000030800788c */ /* 0x000fcc000bf05270 */
[----:B------:R-:W-:-:S13]  /*6840*/  PLOP3.LUT P0, PT, PT, PT, UP0, 0x80, 0x0 ;  /* 0x000000000000781c */ /* 0x000fda0003f0f008 */
[----:B------:R-:W-:Y:S05]  /*6850*/  @!P0 BRA `(.L_x_125) ;  /* 0x0000000000048947 */ /* 0x000fea0003800000 */
[----:B------:R-:W-:Y:S01]  /*6860*/  BPT.TRAP 0x1 ;  /* 0x000000040000795c */ /* 0x000fe20000300000 */
.L_x_125:
[----:B------:R-:W0:Y:S01]  /*6870*/  S2R R3, SR_CgaCtaId ;  /* 0x0000000000037919 */ /* 0x000e220000008800 */
[----:B------:R-:W-:Y:S02]  /*6880*/  MOV R0, 0x400 ;  /* 0x0000040000007802 */ /* 0x000fe40000000f00 */
[----:B------:R-:W-:Y:S02]  /*6890*/  SHF.L.U32 R2, R10, 0x1f, RZ ;  /* 0x0000001f0a027819 */ /* 0x000fe400000006ff */
[----:B0-----:R-:W-:-:S05]  /*68a0*/  LEA R0, R3, R0, 0x18 ;  /* 0x0000000003007211 */ /* 0x001fca00078ec0ff */
[----:B------:R-:W-:-:S04]  /*68b0*/  VIADD R0, R0, 0x20 ;  /* 0x0000002000007836 */ /* 0x000fc80000000000 */
[C---:B------:R-:W-:Y:S02]  /*68c0*/  IMAD R5, R11.reuse, 0x8, R0 ;  /* 0x000000080b057824 */ /* 0x040fe400078e0200 */
[----:B------:R-:W-:Y:S02]  /*68d0*/  VIADD R11, R11, 0x1 ;  /* 0x000000010b0b7836 */ /* 0x000fe40000000000 */
[----:B------:R-:W0:Y:S03]  /*68e0*/  SYNCS.PHASECHK.TRANS64.TRYWAIT P0, [R5+URZ], R2 ;  /* 0x00000002050075a7 */ /* 0x000e26000800017f */
[----:B------:R-:W-:-:S04]  /*68f0*/  ISETP.NE.AND P1, PT, R11, 0x4, PT ;  /* 0x000000040b00780c */ /* 0x000fc80003f25270 */
[----:B------:R-:W-:Y:S02]  /*6900*/  SEL R3, RZ, 0x1, P1 ;  /* 0x00000001ff037807 */ /* 0x000fe40000800000 */
[----:B------:R-:W-:Y:S02]  /*6910*/  SEL R11, R11, RZ, P1 ;  /* 0x000000ff0b0b7207 */ /* 0x000fe40000800000 */
[----:B------:R-:W-:-:S03]  /*6920*/  LOP3.LUT R10, R10, R3, RZ, 0x3c, !PT ;  /* 0x000000030a0a7212 */ /* 0x000fc600078e3cff */
[----:B------:R-:W-:Y:S01]  /*6930*/  IMAD R7, R11, 0x8, R0 ;  /* 0x000000080b077824 */ /* 0x000fe200078e0200 */
[----:B------:R-:W-:Y:S01]  /*6940*/  SHF.L.U32 R4, R10, 0x1f, RZ ;  /* 0x0000001f0a047819 */ /* 0x000fe200000006ff */
[----:B0-----:R-:W-:Y:S06]  /*6950*/  @!P0 BRA `(.L_x_126) ;  /* 0x0000000400108947 */ /* 0x001fec0003800000 */
.L_x_139:
[----:B------:R-:W1:Y:S01]  /*6960*/  SYNCS.PHASECHK.TRANS64.TRYWAIT P0, [R7+URZ], R4 ;  /* 0x00000004070075a7 */ /* 0x000e62000800017f */
[----:B0-----:R-:W-:-:S05]  /*6970*/  VIADD R2, R11, 0x1 ;  /* 0x000000010b027836 */ /* 0x001fca0000000000 */
[----:B------:R-:W-:-:S04]  /*6980*/  ISETP.NE.AND P1, PT, R2, 0x4, PT ;  /* 0x000000040200780c */ /* 0x000fc80003f25270 */
[----:B------:R-:W-:Y:S02]  /*6990*/  SEL R3, RZ, 0x1, P1 ;  /* 0x00000001ff037807 */ /* 0x000fe40000800000 */
[----:B------:R-:W-:Y:S02]  /*69a0*/  SEL R9, R2, RZ, P1 ;  /* 0x000000ff02097207 */ /* 0x000fe40000800000 */
[----:B------:R-:W-:-:S03]  /*69b0*/  LOP3.LUT R11, R10, R3, RZ, 0x3c, !PT ;  /* 0x000000030a0b7212 */ /* 0x000fc600078e3cff */
[----:B------:R-:W-:Y:S01]  /*69c0*/  IMAD R6, R9, 0x8, R0 ;  /* 0x0000000809067824 */ /* 0x000fe200078e0200 */
[----:B------:R-:W-:Y:S01]  /*69d0*/  SHF.L.U32 R5, R11, 0x1f, RZ ;  /* 0x0000001f0b057819 */ /* 0x000fe200000006ff */
[----:B-1----:R-:W-:Y:S06]  /*69e0*/  @!P0 BRA `(.L_x_127) ;  /* 0x0000000400008947 */ /* 0x002fec0003800000 */
.L_x_140:
[----:B------:R-:W1:Y:S01]  /*69f0*/  SYNCS.PHASECHK.TRANS64.TRYWAIT P0, [R6+URZ], R5 ;  /* 0x00000005060075a7 */ /* 0x000e62000800017f */
[----:B------:R-:W-:-:S05]  /*6a00*/  VIADD R2, R9, 0x1 ;  /* 0x0000000109027836 */ /* 0x000fca0000000000 */
[----:B------:R-:W-:-:S04]  /*6a10*/  ISETP.NE.AND P1, PT, R2, 0x4, PT ;  /* 0x000000040200780c */ /* 0x000fc80003f25270 */
[----:B0-----:R-:W-:Y:S02]  /*6a20*/  SEL R4, RZ, 0x1, P1 ;  /* 0x00000001ff047807 */ /* 0x001fe40000800000 */
[----:B------:R-:W-:Y:S02]  /*6a30*/  SEL R3, R2, RZ, P1 ;  /* 0x000000ff02037207 */ /* 0x000fe40000800000 */
[----:B------:R-:W-:Y:S01]  /*6a40*/  LOP3.LUT R4, R11, R4, RZ, 0x3c, !PT ;  /* 0x000000040b047212 */ /* 0x000fe200078e3cff */
[----:B-1----:R-:W-:Y:S06]  /*6a50*/  @!P0 BRA `(.L_x_128) ;  /* 0x0000000000f88947 */ /* 0x002fec0003800000 */
.L_x_141:
[----:B------:R-:W-:Y:S01]  /*6a60*/  IMAD R3, R3, 0x8, R0 ;  /* 0x0000000803037824 */ /* 0x000fe200078e0200 */
[----:B------:R-:W-:-:S07]  /*6a70*/  SHF.L.U32 R0, R4, 0x1f, RZ ;  /* 0x0000001f04007819 */ /* 0x000fce00000006ff */
.L_x_129:
[----:B-1----:R1:W2:Y:S02]  /*6a80*/  SYNCS.PHASECHK.TRANS64.TRYWAIT P0, [R3+URZ], R0 ;  /* 0x00000000030075a7 */ /* 0x0022a4000800017f */
[----:B--2---:R-:W-:Y:S05]  /*6a90*/  @!P0 NANOSLEEP.SYNCS 0x989680 ;  /* 0x009896800000895d */ /* 0x004fea0003900000 */
[----:B------:R-:W2:Y:S02]  /*6aa0*/  @!P0 SYNCS.PHASECHK.TRANS64 P0, [R3+URZ], R0 ;  /* 0x00000000030085a7 */ /* 0x000ea4000800007f */
[----:B--2---:R-:W-:Y:S05]  /*6ab0*/  @!P0 BRA `(.L_x_129) ;  /* 0xfffffffc00f08947 */ /* 0x004fea000383ffff */
.L_x_124:
[----:B------:R-:W-:Y:S05]  /*6ac0*/  BSYNC B0 ;  /* 0x0000000000007941 */ /* 0x000fea0003800000 */
.L_x_123:
[----:B------:R-:W-:Y:S05]  /*6ad0*/  EXIT ;  /* 0x000000000000794d */ /* 0x000fea0003800000 */
.L_x_18:
[----:B0-----:R0:W1:Y:S02]  /*6ae0*/  SYNCS.PHASECHK.TRANS64.TRYWAIT P0, [R17+URZ+-0x8], R12 ;  /* 0xfffff80c110075a7 */ /* 0x001064000800017f */
[----:B-1----:R-:W-:Y:S05]  /*6af0*/  @!P0 NANOSLEEP.SYNCS 0x989680 ;  /* 0x009896800000895d */ /* 0x002fea0003900000 */
[----:B------:R-:W1:Y:S02]  /*6b00*/  @!P0 SYNCS.PHASECHK.TRANS64 P0, [R17+URZ+-0x8], R12 ;  /* 0xfffff80c110085a7 */ /* 0x000e64000800007f */
[----:B-1----:R-:W-:Y:S05]  /*6b10*/  @!P0 BRA `(.L_x_18) ;  /* 0xfffffffc00f08947 */ /* 0x002fea000383ffff */
[----:B------:R-:W-:Y:S05]  /*6b20*/  BRA `(.L_x_130) ;  /* 0xffffffac00347947 */ /* 0x000fea000383ffff */
.L_x_23:
[----:B-1----:R-:W-:-:S04]  /*6b30*/  IMAD.U32 R13, RZ, RZ, UR4 ;  /* 0x00000004ff0d7e24 */ /* 0x002fc8000f8e00ff */
[----:B------:R1:W4:Y:S03]  /*6b40*/  SYNCS.PHASECHK.TRANS64.TRYWAIT P0, [R13+URZ], R12 ;  /* 0x0000000c0d0075a7 */ /* 0x000326000800017f */
[----:B----4-:R-:W-:Y:S05]  /*6b50*/  @!P0 NANOSLEEP.SYNCS 0x989680 ;  /* 0x009896800000895d */ /* 0x010fea0003900000 */
[----:B------:R-:W4:Y:S02]  /*6b60*/  @!P0 SYNCS.PHASECHK.TRANS64 P0, [R13+URZ], R12 ;  /* 0x0000000c0d0085a7 */ /* 0x000f24000800007f */
[----:B----4-:R-:W-:Y:S05]  /*6b70*/  @!P0 BRA `(.L_x_23) ;  /* 0xfffffffc00ec8947 */ /* 0x010fea000383ffff */
[----:B------:R-:W-:Y:S05]  /*6b80*/  BRA `(.L_x_22) ;  /* 0xffffffac00e07947 */ /* 0x000fea000383ffff */
.L_x_29:
[----:B-1----:R-:W-:-:S04]  /*6b90*/  IMAD.U32 R15, RZ, RZ, UR8 ;  /* 0x00000008ff0f7e24 */ /* 0x002fc8000f8e00ff */
[----:B------:R1:W4:Y:S03]  /*6ba0*/  SYNCS.PHASECHK.TRANS64.TRYWAIT P0, [R15+URZ], R14 ;  /* 0x0000000e0f0075a7 */ /* 0x000326000800017f */
[----:B----4-:R-:W-:Y:S05]  /*6bb0*/  @!P0 NANOSLEEP.SYNCS 0x989680 ;  /* 0x009896800000895d */ /* 0x010fea0003900000 */
[----:B------:R-:W4:Y:S02]  /*6bc0*/  @!P0 SYNCS.PHASECHK.TRANS64 P0, [R15+URZ], R14 ;  /* 0x0000000e0f0085a7 */ /* 0x000f24000800007f */
[----:B----4-:R-:W-:Y:S05]  /*6bd0*/  @!P0 BRA `(.L_x_29) ;  /* 0xfffffffc00ec8947 */ /* 0x010fea000383ffff */
[----:B------:R-:W-:Y:S05]  /*6be0*/  BRA `(.L_x_28) ;  /* 0xffffffb400687947 */ /* 0x000fea000383ffff */
.L_x_37:
[----:B----4-:R4:W0:Y:S02]  /*6bf0*/  SYNCS.PHASECHK.TRANS64.TRYWAIT P0, [R17+URZ+0x8], R12 ;  /* 0x0000080c110075a7 */ /* 0x010824000800017f */
[----:B0-----:R-:W-:Y:S05]  /*6c00*/  @!P0 NANOSLEEP.SYNCS 0x989680 ;  /* 0x009896800000895d */ /* 0x001fea0003900000 */
[----:B------:R-:W0:Y:S02]  /*6c10*/  @!P0 SYNCS.PHASECHK.TRANS64 P0, [R17+URZ+0x8], R12 ;  /* 0x0000080c110085a7 */ /* 0x000e24000800007f */
[----:B0-----:R-:W-:Y:S05]  /*6c20*/  @!P0 BRA `(.L_x_37) ;  /* 0xfffffffc00f08947 */ /* 0x001fea000383ffff */
[----:B------:R-:W-:Y:S05]  /*6c30*/  BRA `(.L_x_131) ;  /* 0xffffffbc00bc7947 */ /* 0x000fea000383ffff */
.L_x_110:
[----:B------:R-:W-:Y:S01]  /*6c40*/  BSSY B1, `(.L_x_132) ;  /* 0x0000006000017945 */ /* 0x000fe20003800000 */
[----:B------:R-:W-:-:S07]  /*6c50*/  IMAD.MOV.U32 R6, RZ, RZ, -0x1 ;  /* 0xffffffffff067424 */ /* 0x000fce00078e00ff */
[----:B------:R-:W-:Y:S05]  /*6c60*/  WARPSYNC.COLLECTIVE R6, `(.L_x_133) ;  /* 0x00000000060c7348 */ /* 0x000fea0003c00000 */
[----:B------:R-:W-:Y:S02]  /*6c70*/  ELECT P1, UR62, PT ;  /* 0x00000000003e782f */ /* 0x000fe40003820000 */
[----:B------:R-:W-:Y:S01]  /*6c80*/  MOV R6, UR62 ;  /* 0x0000003e00067c02 */ /* 0x000fe20008000f00 */
[----:B------:R-:W-:Y:S10]  /*6c90*/  ENDCOLLECTIVE ;  /* 0x000000000000791b */ /* 0x000ff40003800000 */
.L_x_133:
[----:B------:R-:W-:Y:S05]  /*6ca0*/  BSYNC B1 ;  /* 0x0000000000017941 */ /* 0x000fea0003800000 */
.L_x_132:
[----:B------:R-:W-:Y:S05]  /*6cb0*/  BRA `(.L_x_134) ;  /* 0xffffffec00fc7947 */ /* 0x000fea000383ffff */
.L_x_113:
[----:B-1----:R1:W2:Y:S02]  /*6cc0*/  SYNCS.PHASECHK.TRANS64.TRYWAIT P1, [R13+URZ+0x20], R6 ;  /* 0x000020060d0075a7 */ /* 0x0022a4000802017f */
[----:B--2---:R-:W-:Y:S05]  /*6cd0*/  @!P1 NANOSLEEP.SYNCS 0x989680 ;  /* 0x009896800000995d */ /* 0x004fea0003900000 */
[----:B------:R-:W2:Y:S02]  /*6ce0*/  @!P1 SYNCS.PHASECHK.TRANS64 P1, [R13+URZ+0x20], R6 ;  /* 0x000020060d0095a7 */ /* 0x000ea4000802007f */
[----:B--2---:R-:W-:Y:S05]  /*6cf0*/  @!P1 BRA `(.L_x_113) ;  /* 0xfffffffc00f09947 */ /* 0x004fea000383ffff */
[----:B------:R-:W-:Y:S05]  /*6d00*/  BRA `(.L_x_135) ;  /* 0xfffffff000307947 */ /* 0x000fea000383ffff */
.L_x_122:
[----:B------:R-:W-:Y:S01]  /*6d10*/  BSSY B0, `(.L_x_136) ;  /* 0x0000006000007945 */ /* 0x000fe20003800000 */
[----:B------:R-:W-:-:S07]  /*6d20*/  IMAD.MOV.U32 R6, RZ, RZ, -0x1 ;  /* 0xffffffffff067424 */ /* 0x000fce00078e00ff */
[----:B------:R-:W-:Y:S05]  /*6d30*/  WARPSYNC.COLLECTIVE R6, `(.L_x_137) ;  /* 0x00000000060c7348 */ /* 0x000fea0003c00000 */
[----:B------:R-:W-:Y:S02]  /*6d40*/  ELECT P1, UR62, PT ;  /* 0x00000000003e782f */ /* 0x000fe40003820000 */
[----:B------:R-:W-:Y:S01]  /*6d50*/  MOV R6, UR62 ;  /* 0x0000003e00067c02 */ /* 0x000fe20008000f00 */
[----:B------:R-:W-:Y:S10]  /*6d60*/  ENDCOLLECTIVE ;  /* 0x000000000000791b */ /* 0x000ff40003800000 */
.L_x_137:
[----:B------:R-:W-:Y:S05]  /*6d70*/  BSYNC B0 ;  /* 0x0000000000007941 */ /* 0x000fea0003800000 */
.L_x_136:
[----:B------:R-:W-:Y:S01]  /*6d80*/  PLOP3.LUT P0, PT, P1, PT, PT, 0x80, 0x0 ;  /* 0x000000000000781c */ /* 0x000fe20000f0f070 */
[----:B------:R-:W-:-:S12]  /*6d90*/  BRA `(.L_x_138) ;  /* 0xfffffff800987947 */ /* 0x000fd8000383ffff */
.L_x_126:
[----:B0-----:R0:W1:Y:S02]  /*6da0*/  SYNCS.PHASECHK.TRANS64.TRYWAIT P0, [R5+URZ], R2 ;  /* 0x00000002050075a7 */ /* 0x001064000800017f */
[----:B-1----:R-:W-:Y:S05]  /*6db0*/  @!P0 NANOSLEEP.SYNCS 0x989680 ;  /* 0x009896800000895d */ /* 0x002fea0003900000 */
[----:B------:R-:W1:Y:S02]  /*6dc0*/  @!P0 SYNCS.PHASECHK.TRANS64 P0, [R5+URZ], R2 ;  /* 0x00000002050085a7 */ /* 0x000e64000800007f */
[----:B-1----:R-:W-:Y:S05]  /*6dd0*/  @!P0 BRA `(.L_x_126) ;  /* 0xfffffffc00f08947 */ /* 0x002fea000383ffff */
[----:B------:R-:W-:Y:S05]  /*6de0*/  BRA `(.L_x_139) ;  /* 0xfffffff800dc7947 */ /* 0x000fea000383ffff */
.L_x_127:
[----:B0-----:R0:W1:Y:S02]  /*6df0*/  SYNCS.PHASECHK.TRANS64.TRYWAIT P0, [R7+URZ], R4 ;  /* 0x00000004070075a7 */ /* 0x001064000800017f */
[----:B-1----:R-:W-:Y:S05]  /*6e00*/  @!P0 NANOSLEEP.SYNCS 0x989680 ;  /* 0x009896800000895d */ /* 0x002fea0003900000 */
[----:B------:R-:W1:Y:S02]  /*6e10*/  @!P0 SYNCS.PHASECHK.TRANS64 P0, [R7+URZ], R4 ;  /* 0x00000004070085a7 */ /* 0x000e64000800007f */
[----:B-1----:R-:W-:Y:S05]  /*6e20*/  @!P0 BRA `(.L_x_127) ;  /* 0xfffffffc00f08947 */ /* 0x002fea000383ffff */
[----:B------:R-:W-:Y:S05]  /*6e30*/  BRA `(.L_x_140) ;  /* 0xfffffff800ec7947 */ /* 0x000fea000383ffff */
.L_x_128:
[----:B0-----:R0:W1:Y:S02]  /*6e40*/  SYNCS.PHASECHK.TRANS64.TRYWAIT P0, [R6+URZ], R5 ;  /* 0x00000005060075a7 */ /* 0x001064000800017f */
[----:B-1----:R-:W-:Y:S05]  /*6e50*/  @!P0 NANOSLEEP.SYNCS 0x989680 ;  /* 0x009896800000895d */ /* 0x002fea0003900000 */
[----:B------:R-:W1:Y:S02]  /*6e60*/  @!P0 SYNCS.PHASECHK.TRANS64 P0, [R6+URZ], R5 ;  /* 0x00000005060085a7 */ /* 0x000e64000800007f */
[----:B-1----:R-:W-:Y:S05]  /*6e70*/  @!P0 BRA `(.L_x_128) ;  /* 0xfffffffc00f08947 */ /* 0x002fea000383ffff */
[----:B------:R-:W-:Y:S05]  /*6e80*/  BRA `(.L_x_141) ;  /* 0xfffffff800f47947 */ /* 0x000fea000383ffff */
.L_x_142:
[----:B------:R-:W-:-:S00]  /*6e90*/  BRA `(.L_x_142) ;  /* 0xfffffffc00fc7947 */ /* 0x000fc0000383ffff */
[----:B------:R-:W-:-:S00]  /*6ea0*/  NOP ;  /* 0x0000000000007918 */ /* 0x000fc00000000000 */
        /* <DEDUP_REMOVED lines=13> */
.L_x_143:


//--------------------- .nv.shared._ZN7cutlass13device_kernelINS_4gemm6kernel13GemmUniversalIN4cute5tupleIJiiiiEEENS1_10collective13CollectiveMmaINS1_37MainloopSm90TmaGmmaWarpSpecializedFP8ILi4ENS5_IJNS4_1CILi2EEENSA_ILi1EEESC_EEENS1_32KernelTmaWarpSpecializedPingpongEEENS5_IJNSA_ILi64EEESG_NSA_ILi128EEEEEENS_12float_e5m2_tENS5_IJlSC_lEEESJ_SK_NS4_8TiledMMAINS4_8MMA_AtomIJNS4_4SM904GMMA30MMA_64x64x32_F32E5M2E5M2_SS_TNILNSO_7ScaleInE1ELSQ_1EEEEEENS4_6LayoutINS5_IJSC_SC_SC_EEENS5_IJNSA_ILi0EEESV_SV_EEEEENS5_IJNS4_10UnderscoreESY_SY_EEEEENS4_13SM90_TMA_LOADENS4_14ComposedLayoutINS4_7SwizzleILi3ELi4ELi3EEENS4_18smem_ptr_flag_bitsILi8EEENST_INS5_IJNSA_ILi8EEESH_EEENS5_IJSH_SC_EEEEEEEvNS4_8identityENS4_23SM90_TMA_LOAD_MULTICASTES1B_vS1C_EENS_8epilogue10collective6detail29Sm90TmaWarpSpecializedAdapterINS1G_15DefaultEpilogueISJ_SK_SK_NS1F_6thread17LinearCombinationISJ_Li1EffLNS1K_9ScaleType4KindE0ELNS_15FloatRoundStyleE2ESJ_EENS1_15EpilogueDefaultEEEEEvvEEEEvNT_6ParamsE --------------------------
	.section	.nv.shared._ZN7cutlass13device_kernelINS_4gemm6kernel13GemmUniversalIN4cute5tupleIJiiiiEEENS1_10collective13CollectiveMmaINS1_37MainloopSm90TmaGmmaWarpSpecializedFP8ILi4ENS5_IJNS4_1CILi2EEENSA_ILi1EEESC_EEENS1_32KernelTmaWarpSpecializedPingpongEEENS5_IJNSA_ILi64EEESG_NSA_ILi128EEEEEENS_12float_e5m2_tENS5_IJlSC_lEEESJ_SK_NS4_8TiledMMAINS4_8MMA_AtomIJNS4_4SM904GMMA30MMA_64x64x32_F32E5M2E5M2_SS_TNILNSO_7ScaleInE1ELSQ_1EEEEEENS4_6LayoutINS5_IJSC_SC_SC_EEENS5_IJNSA_ILi0EEESV_SV_EEEEENS5_IJNS4_10UnderscoreESY_SY_EEEEENS4_13SM90_TMA_LOADENS4_14ComposedLayoutINS4_7SwizzleILi3ELi4ELi3EEENS4_18smem_ptr_flag_bitsILi8EEENST_INS5_IJNSA_ILi8EEESH_EEENS5_IJSH_SC_EEEEEEEvNS4_8identityENS4_23SM90_TMA_LOAD_MULTICASTES1B_vS1C_EENS_8epilogue10collective6detail29Sm90TmaWarpSpecializedAdapterINS1G_15DefaultEpilogueISJ_SK_SK_NS1F_6thread17LinearCombinationISJ_Li1EffLNS1K_9ScaleType4KindE0ELNS_15FloatRoundStyleE2ESJ_EENS1_15EpilogueDefaultEEEEEvvEEEEvNT_6ParamsE,"aw",@nobits
	.sectionflags	@""
	.align	16
	.zero		1024


//--------------------- .nv.shared.reserved.0     --------------------------
	.section	.nv.shared.reserved.0,"aw",@nobits
	.weak		__nv_reservedSMEM_offset_0_alias
	.size		__nv_reservedSMEM_offset_0_alias, 0, 0
	.other		__nv_reservedSMEM_offset_0_alias,@"STO_CUDA_RESERVED_SHARED STV_DEFAULT"
__nv_reservedSMEM_offset_0_alias:
	.zero		0


//--------------------- .nv.global                --------------------------
	.section	.nv.global,"aw",@nobits
.nv.global:
	.type		_ZN39_INTERNAL_24429e63_4_k_cu_ad779c6e_52354cute1_E,@object
	.size		_ZN39_INTERNAL_24429e63_4_k_cu_ad779c6e_52354cute1_E,(_ZN39_INTERNAL_24429e63_4_k_cu_ad779c6e_52354cuda3std3__45__cpo6cbeginE - _ZN39_INTERNAL_24429e63_4_k_cu_ad779c6e_52354cute1_E)
_ZN39_INTERNAL_24429e63_4_k_cu_ad779c6e_52354cute1_E:
	.zero		1
	.type		_ZN39_INTERNAL_24429e63_4_k_cu_ad779c6e_52354cuda3std3__45__cpo6cbeginE,@object
	.size		_ZN39_INTERNAL_24429e63_4_k_cu_ad779c6e_52354cuda3std3__45__cpo6cbeginE,(_ZN39_INTERNAL_24429e63_4_k_cu_ad779c6e_52354cuda3std3__48in_placeE - _ZN39_INTERNAL_24429e63_4_k_cu_ad779c6e_52354cuda3std3__45__cpo6cbeginE)
_ZN39_INTERNAL_24429e63_4_k_cu_ad779c6e_52354cuda3std3__45__cpo6cbeginE:
	.zero		1
	.type		_ZN39_INTERNAL_24429e63_4_k_cu_ad779c6e_52354cuda3std3__48in_placeE,@object
	.size		_ZN39_INTERNAL_24429e63_4_k_cu_ad779c6e_52354cuda3std3__48in_placeE,(_ZN39_INTERNAL_24429e63_4_k_cu_ad779c6e_52354cuda3std6ranges3__45__cpo9iter_moveE - _ZN39_INTERNAL_24429e63_4_k_cu_ad779c6e_52354cuda3std3__48in_placeE)
_ZN39_INTERNAL_24429e63_4_k_cu_ad779c6e_52354cuda3std3__48in_placeE:
	.zero		1
	.type		_ZN39_INTERNAL_24429e63_4_k_cu_ad779c6e_52354cuda3std6ranges3__45__cpo9iter_moveE,@object
	.size		_ZN39_INTERNAL_24429e63_4_k_cu_ad779c6e_52354cuda3std6ranges3__45__cpo9iter_moveE,(_ZN39_INTERNAL_24429e63_4_k_cu_ad779c6e_52354cuda3std3__45__cpo5beginE - _ZN39_INTERNAL_24429e63_4_k_cu_ad779c6e_52354cuda3std6ranges3__45__cpo9iter_moveE)
_ZN39_INTERNAL_24429e63_4_k_cu_ad779c6e_52354cuda3std6ranges3__45__cpo9iter_moveE:
	.zero		1
	.type		_ZN39_INTERNAL_24429e63_4_k_cu_ad779c6e_52354cuda3std3__45__cpo5beginE,@object
	.size		_ZN39_INTERNAL_24429e63_4_k_cu_ad779c6e_52354cuda3std3__45__cpo5beginE,(_ZN39_INTERNAL_24429e63_4_k_cu_ad779c6e_52354cuda3std3__441_GLOBAL__N__24429e63_4_k_cu_ad779c6e_52356ignoreE - _ZN39_INTERNAL_24429e63_4_k_cu_ad779c6e_52354cuda3std3__45__cpo5beginE)
_ZN39_INTERNAL_24429e63_4_k_cu_ad779c6e_52354cuda3std3__45__cpo5beginE:
	.zero		1
	.type		_ZN39_INTERNAL_24429e63_4_k_cu_ad779c6e_52354cuda3std3__441_GLOBAL__N__24429e63_4_k_cu_ad779c6e_52356ignoreE,@object
	.size		_ZN39_INTERNAL_24429e63_4_k_cu_ad779c6e_52354cuda3std3__441_GLOBAL__N__24429e63_4_k_cu_ad779c6e_52356ignoreE,(_ZN39_INTERNAL_24429e63_4_k_cu_ad779c6e_52354cute7productE - _ZN39_INTERNAL_24429e63_4_k_cu_ad779c6e_52354cuda3std3__441_GLOBAL__N__24429e63_4_k_cu_ad779c6e_52356ignoreE)
_ZN39_INTERNAL_24429e63_4_k_cu_ad779c6e_52354cuda3std3__441_GLOBAL__N__24429e63_4_k_cu_ad779c6e_52356ignoreE:
	.zero		1
	.type		_ZN39_INTERNAL_24429e63_4_k_cu_ad779c6e_52354cute7productE,@object
	.size		_ZN39_INTERNAL_24429e63_4_k_cu_ad779c6e_52354cute7productE,(_ZN39_INTERNAL_24429e63_4_k_cu_ad779c6e_52354cuda3std3__45__cpo3endE - _ZN39_INTERNAL_24429e63_4_k_cu_ad779c6e_52354cute7productE)
_ZN39_INTERNAL_24429e63_4_k_cu_ad779c6e_52354cute7productE:
	.zero		1
	.type		_ZN39_INTERNAL_24429e63_4_k_cu_ad779c6e_52354cuda3std3__45__cpo3endE,@object
	.size		_ZN39_INTERNAL_24429e63_4_k_cu_ad779c6e_52354cuda3std3__45__cpo3endE,(_ZN39_INTERNAL_24429e63_4_k_cu_ad779c6e_52354cuda3std3__419piecewise_constructE - _ZN39_INTERNAL_24429e63_4_k_cu_ad779c6e_52354cuda3std3__45__cpo3endE)
_ZN39_INTERNAL_24429e63_4_k_cu_ad779c6e_52354cuda3std3__45__cpo3endE:
	.zero		1
	.type		_ZN39_INTERNAL_24429e63_4_k_cu_ad779c6e_52354cuda3std3__419piecewise_constructE,@object
	.size		_ZN39_INTERNAL_24429e63_4_k_cu_ad779c6e_52354cuda3std3__419piecewise_constructE,(_ZN39_INTERNAL_24429e63_4_k_cu_ad779c6e_52354cuda3std3__45__cpo4cendE - _ZN39_INTERNAL_24429e63_4_k_cu_ad779c6e_52354cuda3std3__419piecewise_constructE)
_ZN39_INTERNAL_24429e63_4_k_cu_ad779c6e_52354cuda3std3__419piecewise_constructE:
	.zero		1
	.type		_ZN39_INTERNAL_24429e63_4_k_cu_ad779c6e_52354cuda3std3__45__cpo4cendE,@object
	.size		_ZN39_INTERNAL_24429e63_4_k_cu_ad779c6e_52354cuda3std3__45__cpo4cendE,(_ZN39_INTERNAL_24429e63_4_k_cu_ad779c6e_52354cuda3std6ranges3__45__cpo4swapE - _ZN39_INTERNAL_24429e63_4_k_cu_ad779c6e_52354cuda3std3__45__cpo4cendE)
_ZN39_INTERNAL_24429e63_4_k_cu_ad779c6e_52354cuda3std3__45__cpo4cendE:
	.zero		1
	.type		_ZN39_INTERNAL_24429e63_4_k_cu_ad779c6e_52354cuda3std6ranges3__45__cpo4swapE,@object
	.size		_ZN39_INTERNAL_24429e63_4_k_cu_ad779c6e_52354cuda3std6ranges3__45__cpo4swapE,(.L_7 - _ZN39_INTERNAL_24429e63_4_k_cu_ad779c6e_52354cuda3std6ranges3__45__cpo4swapE)
_ZN39_INTERNAL_24429e63_4_k_cu_ad779c6e_52354cuda3std6ranges3__45__cpo4swapE:
	.zero		1
.L_7:


//--------------------- .nv.constant0._ZN7cutlass13device_kernelINS_4gemm6kernel13GemmUniversalIN4cute5tupleIJiiiiEEENS1_10collective13CollectiveMmaINS1_37MainloopSm90TmaGmmaWarpSpecializedFP8ILi4ENS5_IJNS4_1CILi2EEENSA_ILi1EEESC_EEENS1_32KernelTmaWarpSpecializedPingpongEEENS5_IJNSA_ILi64EEESG_NSA_ILi128EEEEEENS_12float_e5m2_tENS5_IJlSC_lEEESJ_SK_NS4_8TiledMMAINS4_8MMA_AtomIJNS4_4SM904GMMA30MMA_64x64x32_F32E5M2E5M2_SS_TNILNSO_7ScaleInE1ELSQ_1EEEEEENS4_6LayoutINS5_IJSC_SC_SC_EEENS5_IJNSA_ILi0EEESV_SV_EEEEENS5_IJNS4_10UnderscoreESY_SY_EEEEENS4_13SM90_TMA_LOADENS4_14ComposedLayoutINS4_7SwizzleILi3ELi4ELi3EEENS4_18smem_ptr_flag_bitsILi8EEENST_INS5_IJNSA_ILi8EEESH_EEENS5_IJSH_SC_EEEEEEEvNS4_8identityENS4_23SM90_TMA_LOAD_MULTICASTES1B_vS1C_EENS_8epilogue10collective6detail29Sm90TmaWarpSpecializedAdapterINS1G_15DefaultEpilogueISJ_SK_SK_NS1F_6thread17LinearCombinationISJ_Li1EffLNS1K_9ScaleType4KindE0ELNS_15FloatRoundStyleE2ESJ_EENS1_15EpilogueDefaultEEEEEvvEEEEvNT_6ParamsE --------------------------
	.section	.nv.constant0._ZN7cutlass13device_kernelINS_4gemm6kernel13GemmUniversalIN4cute5tupleIJiiiiEEENS1_10collective13CollectiveMmaINS1_37MainloopSm90TmaGmmaWarpSpecializedFP8ILi4ENS5_IJNS4_1CILi2EEENSA_ILi1EEESC_EEENS1_32KernelTmaWarpSpecializedPingpongEEENS5_IJNSA_ILi64EEESG_NSA_ILi128EEEEEENS_12float_e5m2_tENS5_IJlSC_lEEESJ_SK_NS4_8TiledMMAINS4_8MMA_AtomIJNS4_4SM904GMMA30MMA_64x64x32_F32E5M2E5M2_SS_TNILNSO_7ScaleInE1ELSQ_1EEEEEENS4_6LayoutINS5_IJSC_SC_SC_EEENS5_IJNSA_ILi0EEESV_SV_EEEEENS5_IJNS4_10UnderscoreESY_SY_EEEEENS4_13SM90_TMA_LOADENS4_14ComposedLayoutINS4_7SwizzleILi3ELi4ELi3EEENS4_18smem_ptr_flag_bitsILi8EEENST_INS5_IJNSA_ILi8EEESH_EEENS5_IJSH_SC_EEEEEEEvNS4_8identityENS4_23SM90_TMA_LOAD_MULTICASTES1B_vS1C_EENS_8epilogue10collective6detail29Sm90TmaWarpSpecializedAdapterINS1G_15DefaultEpilogueISJ_SK_SK_NS1F_6thread17LinearCombinationISJ_Li1EffLNS1K_9ScaleType4KindE0ELNS_15FloatRoundStyleE2ESJ_EENS1_15EpilogueDefaultEEEEEvvEEEEvNT_6ParamsE,"a",@progbits
	.sectionflags	@""
	.align	4
.nv.constant0._ZN7cutlass13device_kernelINS_4gemm6kernel13GemmUniversalIN4cute5tupleIJiiiiEEENS1_10collective13CollectiveMmaINS1_37MainloopSm90TmaGmmaWarpSpecializedFP8ILi4ENS5_IJNS4_1CILi2EEENSA_ILi1EEESC_EEENS1_32KernelTmaWarpSpecializedPingpongEEENS5_IJNSA_ILi64EEESG_NSA_ILi128EEEEEENS_12float_e5m2_tENS5_IJlSC_lEEESJ_SK_NS4_8TiledMMAINS4_8MMA_AtomIJNS4_4SM904GMMA30MMA_64x64x32_F32E5M2E5M2_SS_TNILNSO_7ScaleInE1ELSQ_1EEEEEENS4_6LayoutINS5_IJSC_SC_SC_EEENS5_IJNSA_ILi0EEESV_SV_EEEEENS5_IJNS4_10UnderscoreESY_SY_EEEEENS4_13SM90_TMA_LOADENS4_14ComposedLayoutINS4_7SwizzleILi3ELi4ELi3EEENS4_18smem_ptr_flag_bitsILi8EEENST_INS5_IJNSA_ILi8EEESH_EEENS5_IJSH_SC_EEEEEEEvNS4_8identityENS4_23SM90_TMA_LOAD_MULTICASTES1B_vS1C_EENS_8epilogue10collective6detail29Sm90TmaWarpSpecializedAdapterINS1G_15DefaultEpilogueISJ_SK_SK_NS1F_6thread17LinearCombinationISJ_Li1EffLNS1K_9ScaleType4KindE0ELNS_15FloatRoundStyleE2ESJ_EENS1_15EpilogueDefaultEEEEEvvEEEEvNT_6ParamsE:
	.zero		1664


//--------------------- SYMBOLS --------------------------

	.type		.nv.reservedSmem.offset0,@object
	.size		.nv.reservedSmem.offset0,0x4
